	.target	sm_100a

	.elftype	@"ET_EXEC"


//--------------------- .note.nv.tkinfo           --------------------------
	.section	.note.nv.tkinfo,"",@"SHT_NOTE"
	.sectionflags	@"SHF_NOTE_NV_TKINFO"
	.tkinfo
        /*0018*/ 	.word	0x00000002
        /*0030*/ 	.string	""
        /*0030*/ 	.string	"ptxas"
        /*0030*/ 	.string	"Cuda compilation tools, release 13.0, V13.0.88"
        /*0030*/ 	.string	"Build cuda_13.0.r13.0/compiler.36424714_0"
        /*0030*/ 	.string	"-arch sm_100a -m 64 "



//--------------------- .note.nv.cuinfo           --------------------------
	.section	.note.nv.cuinfo,"",@"SHT_NOTE"
	.sectionflags	@"SHF_NOTE_NV_CUINFO"
        /*0018*/ 	.short	0x0002
        /*001a*/ 	.short	0x0064
        /*001c*/ 	.short	0x0082
	.zero		2


//--------------------- .nv.info                  --------------------------
	.section	.nv.info,"",@"SHT_CUDA_INFO"
	.align	4


	//----- nvinfo : EIATTR_REGCOUNT
	.align		4
        /*0000*/ 	.byte	0x04, 0x2f
        /*0002*/ 	.short	(.L_20 - .L_19)
	.align		4
.L_19:
        /*0004*/ 	.word	index@(_ZN7cutlass13device_kernelINS_4gemm6kernel13GemmUniversalIN4cute5tupleIJiiiiEEENS1_10collective13CollectiveMmaINS1_35MainloopSm100TmaUmmaWarpSpecializedILi5ELi2ELi4ENS5_IJNS4_1CILi1EEESB_SB_EEEEENS5_IJNSA_ILi64EEENSA_ILi256EEENSA_ILi128EEEEEENS_12float_e4m3_tENS5_IJSB_llEEENS_12float_e5m2_tENS5_IJlSB_lEEENS4_8TiledMMAINS4_8MMA_AtomIJNS4_10MMA_TraitsINS4_19SM100_MMA_F8F6F4_SSEJSI_SK_fSE_SF_NS4_17integral_constantINS4_4UMMA5MajorELSS_1EEENSQ_ISS_LSS_0EEENSQ_INSR_7ScaleInELSV_0EEESW_EEEEEENS4_6LayoutISC_NS5_IJNSA_ILi0EEES10_S10_EEEEENS5_IJNS4_10UnderscoreES13_S13_EEEEENS4_13SM90_TMA_LOADENS4_14ComposedLayoutINS4_7SwizzleILi2ELi4ELi3EEENS4_18smem_ptr_flag_bitsILi8EEENSZ_INS5_IJSE_NSA_ILi8EEEEEENS5_IJSB_SE_EEEEEEEvNS4_8identityES16_NS17_INS18_ILi3ELi4ELi3EEES1B_NSZ_INS5_IJS1C_SG_EEENS5_IJSG_SB_EEEEEEEvS1H_EENS_8epilogue10collective18CollectiveEpilogueINS1O_23Sm100TmaWarpSpecializedILi4ELi2ELi32ELb0ELb0EEEJSH_NS5_IJNSZ_ISE_SB_EES1T_EEESI_SL_SI_SL_NS1O_6fusion15FusionCallbacksIS1S_NS1V_17LinearCombinationISI_fSI_fLNS_15FloatRoundStyleE2EEESH_S1U_JEEENS4_5SM1004TMEM4LOAD26SM100_TMEM_LOAD_16dp32b32xES16_NS17_IS19_S1B_NSZ_INS5_IJS1C_SE_EEENS5_IJSE_SB_EEEEEEENS4_39AutoVectorizingCopyWithAssumedAlignmentILi128EEENS4_14SM90_TMA_STOREES28_S2A_S2A_EEEvvEEEEvNT_6ParamsE)
        /*0008*/ 	.word	0x00000079


	//----- nvinfo : EIATTR_FRAME_SIZE
	.align		4
.L_20:
        /*000c*/ 	.byte	0x04, 0x11
        /*000e*/ 	.short	(.L_22 - .L_21)
	.align		4
.L_21:
        /*0010*/ 	.word	index@($__internal_2_$__cuda_sm10x_tcgen05_guardrail_trap_unallocated_columns_being_dealloced)
        /*0014*/ 	.word	0x00000000


	//----- nvinfo : EIATTR_FRAME_SIZE
	.align		4
.L_22:
        /*0018*/ 	.byte	0x04, 0x11
        /*001a*/ 	.short	(.L_24 - .L_23)
	.align		4
.L_23:
        /*001c*/ 	.word	index@($__internal_1_$__cuda_sm10x_tcgen05_guardrail_trap_phase_invalid_during_alloc)
        /*0020*/ 	.word	0x00000000


	//----- nvinfo : EIATTR_FRAME_SIZE
	.align		4
.L_24:
        /*0024*/ 	.byte	0x04, 0x11
        /*0026*/ 	.short	(.L_26 - .L_25)
	.align		4
.L_25:
        /*0028*/ 	.word	index@($__internal_0_$__cuda_sm10x_tcgen05_guardrail_trap_col_being_dealloced_not_returned_by_alloc)
        /*002c*/ 	.word	0x00000000


	//----- nvinfo : EIATTR_FRAME_SIZE
	.align		4
.L_26:
        /*0030*/ 	.byte	0x04, 0x11
        /*0032*/ 	.short	(.L_28 - .L_27)
	.align		4
.L_27:
        /*0034*/ 	.word	index@(_ZN7cutlass13device_kernelINS_4gemm6kernel13GemmUniversalIN4cute5tupleIJiiiiEEENS1_10collective13CollectiveMmaINS1_35MainloopSm100TmaUmmaWarpSpecializedILi5ELi2ELi4ENS5_IJNS4_1CILi1EEESB_SB_EEEEENS5_IJNSA_ILi64EEENSA_ILi256EEENSA_ILi128EEEEEENS_12float_e4m3_tENS5_IJSB_llEEENS_12float_e5m2_tENS5_IJlSB_lEEENS4_8TiledMMAINS4_8MMA_AtomIJNS4_10MMA_TraitsINS4_19SM100_MMA_F8F6F4_SSEJSI_SK_fSE_SF_NS4_17integral_constantINS4_4UMMA5MajorELSS_1EEENSQ_ISS_LSS_0EEENSQ_INSR_7ScaleInELSV_0EEESW_EEEEEENS4_6LayoutISC_NS5_IJNSA_ILi0EEES10_S10_EEEEENS5_IJNS4_10UnderscoreES13_S13_EEEEENS4_13SM90_TMA_LOADENS4_14ComposedLayoutINS4_7SwizzleILi2ELi4ELi3EEENS4_18smem_ptr_flag_bitsILi8EEENSZ_INS5_IJSE_NSA_ILi8EEEEEENS5_IJSB_SE_EEEEEEEvNS4_8identityES16_NS17_INS18_ILi3ELi4ELi3EEES1B_NSZ_INS5_IJS1C_SG_EEENS5_IJSG_SB_EEEEEEEvS1H_EENS_8epilogue10collective18CollectiveEpilogueINS1O_23Sm100TmaWarpSpecializedILi4ELi2ELi32ELb0ELb0EEEJSH_NS5_IJNSZ_ISE_SB_EES1T_EEESI_SL_SI_SL_NS1O_6fusion15FusionCallbacksIS1S_NS1V_17LinearCombinationISI_fSI_fLNS_15FloatRoundStyleE2EEESH_S1U_JEEENS4_5SM1004TMEM4LOAD26SM100_TMEM_LOAD_16dp32b32xES16_NS17_IS19_S1B_NSZ_INS5_IJS1C_SE_EEENS5_IJSE_SB_EEEEEEENS4_39AutoVectorizingCopyWithAssumedAlignmentILi128EEENS4_14SM90_TMA_STOREES28_S2A_S2A_EEEvvEEEEvNT_6ParamsE)
        /*0038*/ 	.word	0x00000000


	//----- nvinfo : EIATTR_MIN_STACK_SIZE
	.align		4
.L_28:
        /*003c*/ 	.byte	0x04, 0x12
        /*003e*/ 	.short	(.L_30 - .L_29)
	.align		4
.L_29:
        /*0040*/ 	.word	index@(_ZN7cutlass13device_kernelINS_4gemm6kernel13GemmUniversalIN4cute5tupleIJiiiiEEENS1_10collective13CollectiveMmaINS1_35MainloopSm100TmaUmmaWarpSpecializedILi5ELi2ELi4ENS5_IJNS4_1CILi1EEESB_SB_EEEEENS5_IJNSA_ILi64EEENSA_ILi256EEENSA_ILi128EEEEEENS_12float_e4m3_tENS5_IJSB_llEEENS_12float_e5m2_tENS5_IJlSB_lEEENS4_8TiledMMAINS4_8MMA_AtomIJNS4_10MMA_TraitsINS4_19SM100_MMA_F8F6F4_SSEJSI_SK_fSE_SF_NS4_17integral_constantINS4_4UMMA5MajorELSS_1EEENSQ_ISS_LSS_0EEENSQ_INSR_7ScaleInELSV_0EEESW_EEEEEENS4_6LayoutISC_NS5_IJNSA_ILi0EEES10_S10_EEEEENS5_IJNS4_10UnderscoreES13_S13_EEEEENS4_13SM90_TMA_LOADENS4_14ComposedLayoutINS4_7SwizzleILi2ELi4ELi3EEENS4_18smem_ptr_flag_bitsILi8EEENSZ_INS5_IJSE_NSA_ILi8EEEEEENS5_IJSB_SE_EEEEEEEvNS4_8identityES16_NS17_INS18_ILi3ELi4ELi3EEES1B_NSZ_INS5_IJS1C_SG_EEENS5_IJSG_SB_EEEEEEEvS1H_EENS_8epilogue10collective18CollectiveEpilogueINS1O_23Sm100TmaWarpSpecializedILi4ELi2ELi32ELb0ELb0EEEJSH_NS5_IJNSZ_ISE_SB_EES1T_EEESI_SL_SI_SL_NS1O_6fusion15FusionCallbacksIS1S_NS1V_17LinearCombinationISI_fSI_fLNS_15FloatRoundStyleE2EEESH_S1U_JEEENS4_5SM1004TMEM4LOAD26SM100_TMEM_LOAD_16dp32b32xES16_NS17_IS19_S1B_NSZ_INS5_IJS1C_SE_EEENS5_IJSE_SB_EEEEEEENS4_39AutoVectorizingCopyWithAssumedAlignmentILi128EEENS4_14SM90_TMA_STOREES28_S2A_S2A_EEEvvEEEEvNT_6ParamsE)
        /*0044*/ 	.word	0x00000000
.L_30:


//--------------------- .nv.compat                --------------------------
	.section	.nv.compat,"",@"SHT_CUDA_COMPAT_INFO"
	.align	4
        /*0000*/ 	.byte	0x02, 0x09, 0x01, 0x00, 0x02, 0x02, 0x02, 0x00, 0x02, 0x05, 0x05, 0x00, 0x03, 0x07, 0x01, 0x01
        /*0010*/ 	.byte	0x02, 0x03, 0x01, 0x00, 0x02, 0x06, 0x01, 0x00, 0x04, 0x0b, 0x08, 0x00, 0x09, 0x00, 0x00, 0x00
        /*0020*/ 	.byte	0x00, 0x00, 0x00, 0x00


//--------------------- .nv.info._ZN7cutlass13device_kernelINS_4gemm6kernel13GemmUniversalIN4cute5tupleIJiiiiEEENS1_10collective13CollectiveMmaINS1_35MainloopSm100TmaUmmaWarpSpecializedILi5ELi2ELi4ENS5_IJNS4_1CILi1EEESB_SB_EEEEENS5_IJNSA_ILi64EEENSA_ILi256EEENSA_ILi128EEEEEENS_12float_e4m3_tENS5_IJSB_llEEENS_12float_e5m2_tENS5_IJlSB_lEEENS4_8TiledMMAINS4_8MMA_AtomIJNS4_10MMA_TraitsINS4_19SM100_MMA_F8F6F4_SSEJSI_SK_fSE_SF_NS4_17integral_constantINS4_4UMMA5MajorELSS_1EEENSQ_ISS_LSS_0EEENSQ_INSR_7ScaleInELSV_0EEESW_EEEEEENS4_6LayoutISC_NS5_IJNSA_ILi0EEES10_S10_EEEEENS5_IJNS4_10UnderscoreES13_S13_EEEEENS4_13SM90_TMA_LOADENS4_14ComposedLayoutINS4_7SwizzleILi2ELi4ELi3EEENS4_18smem_ptr_flag_bitsILi8EEENSZ_INS5_IJSE_NSA_ILi8EEEEEENS5_IJSB_SE_EEEEEEEvNS4_8identityES16_NS17_INS18_ILi3ELi4ELi3EEES1B_NSZ_INS5_IJS1C_SG_EEENS5_IJSG_SB_EEEEEEEvS1H_EENS_8epilogue10collective18CollectiveEpilogueINS1O_23Sm100TmaWarpSpecializedILi4ELi2ELi32ELb0ELb0EEEJSH_NS5_IJNSZ_ISE_SB_EES1T_EEESI_SL_SI_SL_NS1O_6fusion15FusionCallbacksIS1S_NS1V_17LinearCombinationISI_fSI_fLNS_15FloatRoundStyleE2EEESH_S1U_JEEENS4_5SM1004TMEM4LOAD26SM100_TMEM_LOAD_16dp32b32xES16_NS17_IS19_S1B_NSZ_INS5_IJS1C_SE_EEENS5_IJSE_SB_EEEEEEENS4_39AutoVectorizingCopyWithAssumedAlignmentILi128EEENS4_14SM90_TMA_STOREES28_S2A_S2A_EEEvvEEEEvNT_6ParamsE --------------------------
	.section	.nv.info._ZN7cutlass13device_kernelINS_4gemm6kernel13GemmUniversalIN4cute5tupleIJiiiiEEENS1_10collective13CollectiveMmaINS1_35MainloopSm100TmaUmmaWarpSpecializedILi5ELi2ELi4ENS5_IJNS4_1CILi1EEESB_SB_EEEEENS5_IJNSA_ILi64EEENSA_ILi256EEENSA_ILi128EEEEEENS_12float_e4m3_tENS5_IJSB_llEEENS_12float_e5m2_tENS5_IJlSB_lEEENS4_8TiledMMAINS4_8MMA_AtomIJNS4_10MMA_TraitsINS4_19SM100_MMA_F8F6F4_SSEJSI_SK_fSE_SF_NS4_17integral_constantINS4_4UMMA5MajorELSS_1EEENSQ_ISS_LSS_0EEENSQ_INSR_7ScaleInELSV_0EEESW_EEEEEENS4_6LayoutISC_NS5_IJNSA_ILi0EEES10_S10_EEEEENS5_IJNS4_10UnderscoreES13_S13_EEEEENS4_13SM90_TMA_LOADENS4_14ComposedLayoutINS4_7SwizzleILi2ELi4ELi3EEENS4_18smem_ptr_flag_bitsILi8EEENSZ_INS5_IJSE_NSA_ILi8EEEEEENS5_IJSB_SE_EEEEEEEvNS4_8identityES16_NS17_INS18_ILi3ELi4ELi3EEES1B_NSZ_INS5_IJS1C_SG_EEENS5_IJSG_SB_EEEEEEEvS1H_EENS_8epilogue10collective18CollectiveEpilogueINS1O_23Sm100TmaWarpSpecializedILi4ELi2ELi32ELb0ELb0EEEJSH_NS5_IJNSZ_ISE_SB_EES1T_EEESI_SL_SI_SL_NS1O_6fusion15FusionCallbacksIS1S_NS1V_17LinearCombinationISI_fSI_fLNS_15FloatRoundStyleE2EEESH_S1U_JEEENS4_5SM1004TMEM4LOAD26SM100_TMEM_LOAD_16dp32b32xES16_NS17_IS19_S1B_NSZ_INS5_IJS1C_SE_EEENS5_IJSE_SB_EEEEEEENS4_39AutoVectorizingCopyWithAssumedAlignmentILi128EEENS4_14SM90_TMA_STOREES28_S2A_S2A_EEEvvEEEEvNT_6ParamsE,"",@"SHT_CUDA_INFO"
	.sectionflags	@""
	.align	4


	//----- nvinfo : EIATTR_CUDA_API_VERSION
	.align		4
        /*0000*/ 	.byte	0x04, 0x37
        /*0002*/ 	.short	(.L_32 - .L_31)
.L_31:
        /*0004*/ 	.word	0x00000082


	//----- nvinfo : EIATTR_KPARAM_INFO
	.align		4
.L_32:
        /*0008*/ 	.byte	0x04, 0x17
        /*000a*/ 	.short	(.L_34 - .L_33)
.L_33:
        /*000c*/ 	.word	0x00000000
        /*0010*/ 	.short	0x0000
        /*0012*/ 	.short	0x0000
        /*0014*/ 	.byte	0x00, 0xf0, 0x01, 0x20


	//----- nvinfo : EIATTR_AT_ENTRY_FRAGMENTS
	.align		4
.L_34:
        /*0018*/ 	.byte	0x04, 0x4f
        /*001a*/ 	.short	(.L_36 - .L_35)


	//   ....[0]....
.L_35:
        /*001c*/ 	.word	0x00000006


	//----- nvinfo : EIATTR_RESERVED_SMEM_USED
	.align		4
.L_36:
        /*0020*/ 	.byte	0x01, 0x41
	.zero		2


	//----- nvinfo : EIATTR_SPARSE_MMA_MASK
	.align		4
        /*0024*/ 	.byte	0x03, 0x50
        /*0026*/ 	.short	0x0000


	//----- nvinfo : EIATTR_TCGEN05_1CTA_USED
	.align		4
        /*0028*/ 	.byte	0x01, 0x51
	.zero		2


	//----- nvinfo : EIATTR_MAXREG_COUNT
	.align		4
        /*002c*/ 	.byte	0x03, 0x1b
        /*002e*/ 	.short	0x00ff


	//----- nvinfo : EIATTR_NUM_BARRIERS
	.align		4
        /*0030*/ 	.byte	0x02, 0x4c
        /*0032*/ 	.byte	0x07
	.zero		1


	//----- nvinfo : EIATTR_EXTERNS
	.align		4
        /*0034*/ 	.byte	0x04, 0x0f
        /*0036*/ 	.short	(.L_38 - .L_37)


	//   ....[0]....
	.align		4
.L_37:
        /*0038*/ 	.word	index@(__assertfail)


	//----- nvinfo : EIATTR_MERCURY_ISA_VERSION
	.align		4
.L_38:
        /*003c*/ 	.byte	0x03, 0x5f
        /*003e*/ 	.short	0x0101


	//----- nvinfo : EIATTR_INT_WARP_WIDE_INSTR_OFFSETS
	.align		4
        /*0040*/ 	.byte	0x04, 0x31
        /*0042*/ 	.short	(.L_40 - .L_39)


	//   ....[0]....
.L_39:
        /*0044*/ 	.word	0x00001e00


	//   ....[1]....
        /*0048*/ 	.word	0x00003920


	//   ....[2]....
        /*004c*/ 	.word	0x00003950


	//   ....[3]....
        /*0050*/ 	.word	0x000039a0


	//   ....[4]....
        /*0054*/ 	.word	0x000042c0


	//   ....[5]....
        /*0058*/ 	.word	0x00004320


	//   ....[6]....
        /*005c*/ 	.word	0x00004400


	//   ....[7]....
        /*0060*/ 	.word	0x00004470


	//   ....[8]....
        /*0064*/ 	.word	0x00004580


	//   ....[9]....
        /*0068*/ 	.word	0x00004610


	//   ....[10]....
        /*006c*/ 	.word	0x000047e0


	//   ....[11]....
        /*0070*/ 	.word	0x00004940


	//----- nvinfo : EIATTR_COOP_GROUP_MASK_REGIDS
	.align		4
.L_40:
        /*0074*/ 	.byte	0x04, 0x29
        /*0076*/ 	.short	(.L_42 - .L_41)


	//   ....[0]....
.L_41:
        /*0078*/ 	.word	0xffffffff


	//   ....[1]....
        /*007c*/ 	.word	0xffffffff


	//   ....[2]....
        /*0080*/ 	.word	0xffffffff


	//   ....[3]....
        /*0084*/ 	.word	0xffffffff


	//   ....[4]....
        /*0088*/ 	.word	0xffffffff


	//   ....[5]....
        /*008c*/ 	.word	0xffffffff


	//   ....[6]....
        /*0090*/ 	.word	0xffffffff


	//   ....[7]....
        /*0094*/ 	.word	0xffffffff


	//   ....[8]....
        /*0098*/ 	.word	0xffffffff


	//   ....[9]....
        /*009c*/ 	.word	0xffffffff


	//   ....[10]....
        /*00a0*/ 	.word	0xffffffff


	//   ....[11]....
        /*00a4*/ 	.word	0xffffffff


	//   ....[12]....
        /*00a8*/ 	.word	0xffffffff


	//----- nvinfo : EIATTR_COOP_GROUP_INSTR_OFFSETS
	.align		4
.L_42:
        /*00ac*/ 	.byte	0x04, 0x28
        /*00ae*/ 	.short	(.L_44 - .L_43)


	//   ....[0]....
.L_43:
        /*00b0*/ 	.word	0x00000090


	//   ....[1]....
        /*00b4*/ 	.word	0x000004d0


	//   ....[2]....
        /*00b8*/ 	.word	0x00000660


	//   ....[3]....
        /*00bc*/ 	.word	0x00000800


	//   ....[4]....
        /*00c0*/ 	.word	0x00000900


	//   ....[5]....
        /*00c4*/ 	.word	0x00000a70


	//   ....[6]....
        /*00c8*/ 	.word	0x00000c10


	//   ....[7]....
        /*00cc*/ 	.word	0x00001ce0


	//   ....[8]....
        /*00d0*/ 	.word	0x00002b50


	//   ....[9]....
        /*00d4*/ 	.word	0x00002d60


	//   ....[10]....
        /*00d8*/ 	.word	0x00002d90


	//   ....[11]....
        /*00dc*/ 	.word	0x00003810


	//   ....[12]....
        /*00e0*/ 	.word	0x00003a40


	//----- nvinfo : EIATTR_VRC_CTA_INIT_COUNT
	.align		4
.L_44:
        /*00e4*/ 	.byte	0x02, 0x4a
        /*00e6*/ 	.byte	0x80
	.zero		1


	//----- nvinfo : EIATTR_SYSCALL_OFFSETS
	.align		4
        /*00e8*/ 	.byte	0x04, 0x46
        /*00ea*/ 	.short	(.L_46 - .L_45)


	//   ....[0]....
.L_45:
        /*00ec*/ 	.word	0x000053c0


	//   ....[1]....
        /*00f0*/ 	.word	0x00005500


	//   ....[2]....
        /*00f4*/ 	.word	0x00005d00


	//   ....[3]....
        /*00f8*/ 	.word	0x00006aa0


	//   ....[4]....
        /*00fc*/ 	.word	0x00007800


	//   ....[5]....
        /*0100*/ 	.word	0x00008590


	//----- nvinfo : EIATTR_MBARRIER_INSTR_OFFSETS
	.align		4
.L_46:
        /*0104*/ 	.byte	0x04, 0x39
        /*0106*/ 	.short	(.L_48 - .L_47)


	//   ....[0]....
.L_47:
        /*0108*/ 	.word	0x000005b0
        /*010c*/ 	.word	0x000000ff
        /*0110*/ 	.word	0x00000000
        /*0114*/ 	.short	0x0100
        /*0116*/ 	.byte	0x05
	.zero		1


	//   ....[1]....
        /*0118*/ 	.word	0x000005c0
        /*011c*/ 	.word	0x000000ff
        /*0120*/ 	.word	0x00000028
        /*0124*/ 	.short	0x0100
        /*0126*/ 	.byte	0x05
	.zero		1


	//   ....[2]....
        /*0128*/ 	.word	0x000005d0
        /*012c*/ 	.word	0x000000ff
        /*0130*/ 	.word	0x00000008
        /*0134*/ 	.short	0x0100
        /*0136*/ 	.byte	0x05
	.zero		1


	//   ....[3]....
        /*0138*/ 	.word	0x000005e0
        /*013c*/ 	.word	0x000000ff
        /*0140*/ 	.word	0x00000030
        /*0144*/ 	.short	0x0100
        /*0146*/ 	.byte	0x05
	.zero		1


	//   ....[4]....
        /*0148*/ 	.word	0x000005f0
        /*014c*/ 	.word	0x000000ff
        /*0150*/ 	.word	0x00000010
        /*0154*/ 	.short	0x0100
        /*0156*/ 	.byte	0x05
	.zero		1


	//   ....[5]....
        /*0158*/ 	.word	0x00000600
        /*015c*/ 	.word	0x000000ff
        /*0160*/ 	.word	0x00000038
        /*0164*/ 	.short	0x0100
        /*0166*/ 	.byte	0x05
	.zero		1


	//   ....[6]....
        /*0168*/ 	.word	0x00000610
        /*016c*/ 	.word	0x000000ff
        /*0170*/ 	.word	0x00000018
        /*0174*/ 	.short	0x0100
        /*0176*/ 	.byte	0x05
	.zero		1


	//   ....[7]....
        /*0178*/ 	.word	0x00000620
        /*017c*/ 	.word	0x000000ff
        /*0180*/ 	.word	0x00000040
        /*0184*/ 	.short	0x0100
        /*0186*/ 	.byte	0x05
	.zero		1


	//   ....[8]....
        /*0188*/ 	.word	0x00000630
        /*018c*/ 	.word	0x000000ff
        /*0190*/ 	.word	0x00000020
        /*0194*/ 	.short	0x0100
        /*0196*/ 	.byte	0x05
	.zero		1


	//   ....[9]....
        /*0198*/ 	.word	0x00000640
        /*019c*/ 	.word	0x000000ff
        /*01a0*/ 	.word	0x00000048
        /*01a4*/ 	.short	0x0100
        /*01a6*/ 	.byte	0x05
	.zero		1


	//   ....[10]....
        /*01a8*/ 	.word	0x00000770
        /*01ac*/ 	.word	0x000000ff
        /*01b0*/ 	.word	0x00000050
        /*01b4*/ 	.short	0x0100
        /*01b6*/ 	.byte	0x07
	.zero		1


	//   ....[11]....
        /*01b8*/ 	.word	0x00000780
        /*01bc*/ 	.word	0x000000ff
        /*01c0*/ 	.word	0x00000070
        /*01c4*/ 	.short	0x0100
        /*01c6*/ 	.byte	0x07
	.zero		1


	//   ....[12]....
        /*01c8*/ 	.word	0x00000790
        /*01cc*/ 	.word	0x000000ff
        /*01d0*/ 	.word	0x00000058
        /*01d4*/ 	.short	0x0100
        /*01d6*/ 	.byte	0x07
	.zero		1


	//   ....[13]....
        /*01d8*/ 	.word	0x000007a0
        /*01dc*/ 	.word	0x000000ff
        /*01e0*/ 	.word	0x00000078
        /*01e4*/ 	.short	0x0100
        /*01e6*/ 	.byte	0x07
	.zero		1


	//   ....[14]....
        /*01e8*/ 	.word	0x000007b0
        /*01ec*/ 	.word	0x000000ff
        /*01f0*/ 	.word	0x00000060
        /*01f4*/ 	.short	0x0100
        /*01f6*/ 	.byte	0x07
	.zero		1


	//   ....[15]....
        /*01f8*/ 	.word	0x000007c0
        /*01fc*/ 	.word	0x000000ff
        /*0200*/ 	.word	0x00000080
        /*0204*/ 	.short	0x0100
        /*0206*/ 	.byte	0x07
	.zero		1


	//   ....[16]....
        /*0208*/ 	.word	0x000007d0
        /*020c*/ 	.word	0x000000ff
        /*0210*/ 	.word	0x00000068
        /*0214*/ 	.short	0x0100
        /*0216*/ 	.byte	0x07
	.zero		1


	//   ....[17]....
        /*0218*/ 	.word	0x000007e0
        /*021c*/ 	.word	0x000000ff
        /*0220*/ 	.word	0x00000088
        /*0224*/ 	.short	0x0100
        /*0226*/ 	.byte	0x07
	.zero		1


	//   ....[18]....
        /*0228*/ 	.word	0x000008d0
        /*022c*/ 	.word	0x000000ff
        /*0230*/ 	.word	0x00000090
        /*0234*/ 	.short	0x0100
        /*0236*/ 	.byte	0x05
	.zero		1


	//   ....[19]....
        /*0238*/ 	.word	0x000008e0
        /*023c*/ 	.word	0x000000ff
        /*0240*/ 	.word	0x00000098
        /*0244*/ 	.short	0x0100
        /*0246*/ 	.byte	0x05
	.zero		1


	//   ....[20]....
        /*0248*/ 	.word	0x00000a20
        /*024c*/ 	.word	0x000000ff
        /*0250*/ 	.word	0x000000a0
        /*0254*/ 	.short	0x0100
        /*0256*/ 	.byte	0x05
	.zero		1


	//   ....[21]....
        /*0258*/ 	.word	0x00000a30
        /*025c*/ 	.word	0x000000ff
        /*0260*/ 	.word	0x000000b0
        /*0264*/ 	.short	0x0100
        /*0266*/ 	.byte	0x05
	.zero		1


	//   ....[22]....
        /*0268*/ 	.word	0x00000a40
        /*026c*/ 	.word	0x000000ff
        /*0270*/ 	.word	0x000000a8
        /*0274*/ 	.short	0x0100
        /*0276*/ 	.byte	0x05
	.zero		1


	//   ....[23]....
        /*0278*/ 	.word	0x00000a50
        /*027c*/ 	.word	0x000000ff
        /*0280*/ 	.word	0x000000b8
        /*0284*/ 	.short	0x0100
        /*0286*/ 	.byte	0x05
	.zero		1


	//   ....[24]....
        /*0288*/ 	.word	0x00000b80
        /*028c*/ 	.word	0x000000ff
        /*0290*/ 	.word	0x000000c0
        /*0294*/ 	.short	0x0100
        /*0296*/ 	.byte	0x07
	.zero		1


	//   ....[25]....
        /*0298*/ 	.word	0x00000b90
        /*029c*/ 	.word	0x000000ff
        /*02a0*/ 	.word	0x000000e0
        /*02a4*/ 	.short	0x0100
        /*02a6*/ 	.byte	0x07
	.zero		1


	//   ....[26]....
        /*02a8*/ 	.word	0x00000ba0
        /*02ac*/ 	.word	0x000000ff
        /*02b0*/ 	.word	0x000000c8
        /*02b4*/ 	.short	0x0100
        /*02b6*/ 	.byte	0x07
	.zero		1


	//   ....[27]....
        /*02b8*/ 	.word	0x00000bb0
        /*02bc*/ 	.word	0x000000ff
        /*02c0*/ 	.word	0x000000e8
        /*02c4*/ 	.short	0x0100
        /*02c6*/ 	.byte	0x07
	.zero		1


	//   ....[28]....
        /*02c8*/ 	.word	0x00000bc0
        /*02cc*/ 	.word	0x000000ff
        /*02d0*/ 	.word	0x000000d0
        /*02d4*/ 	.short	0x0100
        /*02d6*/ 	.byte	0x07
	.zero		1


	//   ....[29]....
        /*02d8*/ 	.word	0x00000bd0
        /*02dc*/ 	.word	0x000000ff
        /*02e0*/ 	.word	0x000000f0
        /*02e4*/ 	.short	0x0100
        /*02e6*/ 	.byte	0x07
	.zero		1


	//   ....[30]....
        /*02e8*/ 	.word	0x00000be0
        /*02ec*/ 	.word	0x000000ff
        /*02f0*/ 	.word	0x000000d8
        /*02f4*/ 	.short	0x0100
        /*02f6*/ 	.byte	0x07
	.zero		1


	//   ....[31]....
        /*02f8*/ 	.word	0x00000bf0
        /*02fc*/ 	.word	0x000000ff
        /*0300*/ 	.word	0x000000f8
        /*0304*/ 	.short	0x0100
        /*0306*/ 	.byte	0x07
	.zero		1


	//   ....[32]....
        /*0308*/ 	.word	0x00000ce0
        /*030c*/ 	.word	0x000000ff
        /*0310*/ 	.word	0x00000100
        /*0314*/ 	.short	0x0100
        /*0316*/ 	.byte	0x05
	.zero		1


	//   ....[33]....
        /*0318*/ 	.word	0x00000cf0
        /*031c*/ 	.word	0x000000ff
        /*0320*/ 	.word	0x00000110
        /*0324*/ 	.short	0x0100
        /*0326*/ 	.byte	0x05
	.zero		1


	//   ....[34]....
        /*0328*/ 	.word	0x00000d00
        /*032c*/ 	.word	0x000000ff
        /*0330*/ 	.word	0x00000108
        /*0334*/ 	.short	0x0100
        /*0336*/ 	.byte	0x05
	.zero		1


	//   ....[35]....
        /*0338*/ 	.word	0x00000d10
        /*033c*/ 	.word	0x000000ff
        /*0340*/ 	.word	0x00000118
        /*0344*/ 	.short	0x0100
        /*0346*/ 	.byte	0x05
	.zero		1


	//   ....[36]....
        /*0348*/ 	.word	0x000015e0
        /*034c*/ 	.word	0x00000002
        /*0350*/ 	.word	0x00000110
        /*0354*/ 	.short	0x010a
        /*0356*/ 	.byte	0xff
	.zero		1


	//   ....[37]....
        /*0358*/ 	.word	0x00001610
        /*035c*/ 	.word	0x00000002
        /*0360*/ 	.word	0x00000100
        /*0364*/ 	.short	0x0101
        /*0366*/ 	.byte	0xff
	.zero		1


	//   ....[38]....
        /*0368*/ 	.word	0x000016e0
        /*036c*/ 	.word	0x000000ff
        /*0370*/ 	.word	0x00000028
        /*0374*/ 	.short	0x010a
        /*0376*/ 	.byte	0x08
	.zero		1


	//   ....[39]....
        /*0378*/ 	.word	0x00001780
        /*037c*/ 	.word	0x000000ff
        /*0380*/ 	.word	0x00000028
        /*0384*/ 	.short	0x010a
        /*0386*/ 	.byte	0x21
	.zero		1


	//   ....[40]....
        /*0388*/ 	.word	0x000018d0
        /*038c*/ 	.word	0x000000ff
        /*0390*/ 	.word	0x00000028
        /*0394*/ 	.short	0x010a
        /*0396*/ 	.byte	0x08
	.zero		1


	//   ....[41]....
        /*0398*/ 	.word	0x000019e0
        /*039c*/ 	.word	0x000000ff
        /*03a0*/ 	.word	0x00000098
        /*03a4*/ 	.short	0x0101
        /*03a6*/ 	.byte	0x04
	.zero		1


	//   ....[42]....
        /*03a8*/ 	.word	0x00001a00
        /*03ac*/ 	.word	0x000000ff
        /*03b0*/ 	.word	0x00000028
        /*03b4*/ 	.short	0x010a
        /*03b6*/ 	.byte	0x08
	.zero		1


	//   ....[43]....
        /*03b8*/ 	.word	0x00001a80
        /*03bc*/ 	.word	0x000000ff
        /*03c0*/ 	.word	0x00000028
        /*03c4*/ 	.short	0x010a
        /*03c6*/ 	.byte	0x11
	.zero		1


	//   ....[44]....
        /*03c8*/ 	.word	0x00001bd0
        /*03cc*/ 	.word	0x000000ff
        /*03d0*/ 	.word	0x00000028
        /*03d4*/ 	.short	0x010a
        /*03d6*/ 	.byte	0x08
	.zero		1


	//   ....[45]....
        /*03d8*/ 	.word	0x00001d10
        /*03dc*/ 	.word	0x00000002
        /*03e0*/ 	.word	0x000000a0
        /*03e4*/ 	.short	0x010a
        /*03e6*/ 	.byte	0xff
	.zero		1


	//   ....[46]....
        /*03e8*/ 	.word	0x00001dd0
        /*03ec*/ 	.word	0x00000002
        /*03f0*/ 	.word	0x00000000
        /*03f4*/ 	.short	0x0101
        /*03f6*/ 	.byte	0xff
	.zero		1


	//   ....[47]....
        /*03f8*/ 	.word	0x00002330
        /*03fc*/ 	.word	0x000000ff
        /*0400*/ 	.word	0x00000000
        /*0404*/ 	.short	0x010a
        /*0406*/ 	.byte	0x05
	.zero		1


	//   ....[48]....
        /*0408*/ 	.word	0x000023c0
        /*040c*/ 	.word	0x000000ff
        /*0410*/ 	.word	0x00000000
        /*0414*/ 	.short	0x010a
        /*0416*/ 	.byte	0x05
	.zero		1


	//   ....[49]....
        /*0418*/ 	.word	0x00002450
        /*041c*/ 	.word	0x000000ff
        /*0420*/ 	.word	0x00000000
        /*0424*/ 	.short	0x010a
        /*0426*/ 	.byte	0x05
	.zero		1


	//   ....[50]....
        /*0428*/ 	.word	0x000024e0
        /*042c*/ 	.word	0x000000ff
        /*0430*/ 	.word	0x00000000
        /*0434*/ 	.short	0x010a
        /*0436*/ 	.byte	0x05
	.zero		1


	//   ....[51]....
        /*0438*/ 	.word	0x00002580
        /*043c*/ 	.word	0x00000000
        /*0440*/ 	.word	0x00000000
        /*0444*/ 	.short	0x010a
        /*0446*/ 	.byte	0xff
	.zero		1


	//   ....[52]....
        /*0448*/ 	.word	0x000026a0
        /*044c*/ 	.word	0x00000000
        /*0450*/ 	.word	0x00000100
        /*0454*/ 	.short	0x010a
        /*0456*/ 	.byte	0xff
	.zero		1


	//   ....[53]....
        /*0458*/ 	.word	0x00002710
        /*045c*/ 	.word	0x00000000
        /*0460*/ 	.word	0x00000000
        /*0464*/ 	.short	0x0101
        /*0466*/ 	.byte	0xff
	.zero		1


	//   ....[54]....
        /*0468*/ 	.word	0x00002730
        /*046c*/ 	.word	0x000000ff
        /*0470*/ 	.word	0x000000b0
        /*0474*/ 	.short	0x010a
        /*0476*/ 	.byte	0x05
	.zero		1


	//   ....[55]....
        /*0478*/ 	.word	0x00002850
        /*047c*/ 	.word	0x00000000
        /*0480*/ 	.word	0x000000a0
        /*0484*/ 	.short	0x010a
        /*0486*/ 	.byte	0xff
	.zero		1


	//   ....[56]....
        /*0488*/ 	.word	0x00002950
        /*048c*/ 	.word	0x00000000
        /*0490*/ 	.word	0x00000000
        /*0494*/ 	.short	0x0101
        /*0496*/ 	.byte	0xff
	.zero		1


	//   ....[57]....
        /*0498*/ 	.word	0x000029e0
        /*049c*/ 	.word	0x000000ff
        /*04a0*/ 	.word	0x000000b0
        /*04a4*/ 	.short	0x0106
        /*04a6*/ 	.byte	0x05
	.zero		1


	//   ....[58]....
        /*04a8*/ 	.word	0x00002a00
        /*04ac*/ 	.word	0x000000ff
        /*04b0*/ 	.word	0x000000b0
        /*04b4*/ 	.short	0x010a
        /*04b6*/ 	.byte	0x05
	.zero		1


	//   ....[59]....
        /*04b8*/ 	.word	0x00002a90
        /*04bc*/ 	.word	0x000000ff
        /*04c0*/ 	.word	0x000000b0
        /*04c4*/ 	.short	0x0106
        /*04c6*/ 	.byte	0x04
	.zero		1


	//   ....[60]....
        /*04c8*/ 	.word	0x00002ad0
        /*04cc*/ 	.word	0x00000000
        /*04d0*/ 	.word	0x000000b0
        /*04d4*/ 	.short	0x010a
        /*04d6*/ 	.byte	0xff
	.zero		1


	//   ....[61]....
        /*04d8*/ 	.word	0x00003000
        /*04dc*/ 	.word	0x00000000
        /*04e0*/ 	.word	0x000000a0
        /*04e4*/ 	.short	0x010a
        /*04e6*/ 	.byte	0xff
	.zero		1


	//   ....[62]....
        /*04e8*/ 	.word	0x00003100
        /*04ec*/ 	.word	0x00000003
        /*04f0*/ 	.word	0x00000000
        /*04f4*/ 	.short	0x0101
        /*04f6*/ 	.byte	0xff
	.zero		1


	//   ....[63]....
        /*04f8*/ 	.word	0x00003110
        /*04fc*/ 	.word	0x000000ff
        /*0500*/ 	.word	0x00000000
        /*0504*/ 	.short	0x010a
        /*0506*/ 	.byte	0x06
	.zero		1


	//   ....[64]....
        /*0508*/ 	.word	0x00003190
        /*050c*/ 	.word	0x000000ff
        /*0510*/ 	.word	0x000000e0
        /*0514*/ 	.short	0x010a
        /*0516*/ 	.byte	0x07
	.zero		1


	//   ....[65]....
        /*0518*/ 	.word	0x00003270
        /*051c*/ 	.word	0x000000ff
        /*0520*/ 	.word	0x00000000
        /*0524*/ 	.short	0x010a
        /*0526*/ 	.byte	0x06
	.zero		1


	//   ....[66]....
        /*0528*/ 	.word	0x000033a0
        /*052c*/ 	.word	0x000000ff
        /*0530*/ 	.word	0x00000000
        /*0534*/ 	.short	0x010a
        /*0536*/ 	.byte	0x1a
	.zero		1


	//   ....[67]....
        /*0538*/ 	.word	0x00003640
        /*053c*/ 	.word	0x000000ff
        /*0540*/ 	.word	0x00000000
        /*0544*/ 	.short	0x010a
        /*0546*/ 	.byte	0x06
	.zero		1


	//   ....[68]....
        /*0548*/ 	.word	0x000036d0
        /*054c*/ 	.word	0x000000ff
        /*0550*/ 	.word	0x00000000
        /*0554*/ 	.short	0x010a
        /*0556*/ 	.byte	0x06
	.zero		1


	//   ....[69]....
        /*0558*/ 	.word	0x00003760
        /*055c*/ 	.word	0x000000ff
        /*0560*/ 	.word	0x00000000
        /*0564*/ 	.short	0x010a
        /*0566*/ 	.byte	0x06
	.zero		1


	//   ....[70]....
        /*0568*/ 	.word	0x000037f0
        /*056c*/ 	.word	0x000000ff
        /*0570*/ 	.word	0x00000000
        /*0574*/ 	.short	0x010a
        /*0576*/ 	.byte	0x07
	.zero		1


	//   ....[71]....
        /*0578*/ 	.word	0x00003c70
        /*057c*/ 	.word	0x00000000
        /*0580*/ 	.word	0x000000a0
        /*0584*/ 	.short	0x010a
        /*0586*/ 	.byte	0xff
	.zero		1


	//   ....[72]....
        /*0588*/ 	.word	0x00003d30
        /*058c*/ 	.word	0x00000000
        /*0590*/ 	.word	0x00000000
        /*0594*/ 	.short	0x0101
        /*0596*/ 	.byte	0xff
	.zero		1


	//   ....[73]....
        /*0598*/ 	.word	0x00004050
        /*059c*/ 	.word	0x000000ff
        /*05a0*/ 	.word	0x00000098
        /*05a4*/ 	.short	0x010a
        /*05a6*/ 	.byte	0x07
	.zero		1


	//   ....[74]....
        /*05a8*/ 	.word	0x00004240
        /*05ac*/ 	.word	0x000000ff
        /*05b0*/ 	.word	0x00000070
        /*05b4*/ 	.short	0x010a
        /*05b6*/ 	.byte	0x07
	.zero		1


	//   ....[75]....
        /*05b8*/ 	.word	0x000043b0
        /*05bc*/ 	.word	0x000000ff
        /*05c0*/ 	.word	0x00000050
        /*05c4*/ 	.short	0x010b
        /*05c6*/ 	.byte	0x07
	.zero		1


	//   ....[76]....
        /*05c8*/ 	.word	0x000043c0
        /*05cc*/ 	.word	0x000000ff
        /*05d0*/ 	.word	0x00000000
        /*05d4*/ 	.short	0x0101
        /*05d6*/ 	.byte	0x08
	.zero		1


	//   ....[77]....
        /*05d8*/ 	.word	0x000043d0
        /*05dc*/ 	.word	0x000000ff
        /*05e0*/ 	.word	0x00000078
        /*05e4*/ 	.short	0x010a
        /*05e6*/ 	.byte	0x07
	.zero		1


	//   ....[78]....
        /*05e8*/ 	.word	0x00004520
        /*05ec*/ 	.word	0x000000ff
        /*05f0*/ 	.word	0x00000058
        /*05f4*/ 	.short	0x010b
        /*05f6*/ 	.byte	0x07
	.zero		1


	//   ....[79]....
        /*05f8*/ 	.word	0x00004530
        /*05fc*/ 	.word	0x000000ff
        /*0600*/ 	.word	0x00000000
        /*0604*/ 	.short	0x0101
        /*0606*/ 	.byte	0x08
	.zero		1


	//   ....[80]....
        /*0608*/ 	.word	0x00004540
        /*060c*/ 	.word	0x000000ff
        /*0610*/ 	.word	0x00000080
        /*0614*/ 	.short	0x010a
        /*0616*/ 	.byte	0x07
	.zero		1


	//   ....[81]....
        /*0618*/ 	.word	0x000046c0
        /*061c*/ 	.word	0x000000ff
        /*0620*/ 	.word	0x00000060
        /*0624*/ 	.short	0x010b
        /*0626*/ 	.byte	0x07
	.zero		1


	//   ....[82]....
        /*0628*/ 	.word	0x00004700
        /*062c*/ 	.word	0x000000ff
        /*0630*/ 	.word	0x00000000
        /*0634*/ 	.short	0x0101
        /*0636*/ 	.byte	0x08
	.zero		1


	//   ....[83]....
        /*0638*/ 	.word	0x00004740
        /*063c*/ 	.word	0x000000ff
        /*0640*/ 	.word	0x00000088
        /*0644*/ 	.short	0x010a
        /*0646*/ 	.byte	0x07
	.zero		1


	//   ....[84]....
        /*0648*/ 	.word	0x00004980
        /*064c*/ 	.word	0x000000ff
        /*0650*/ 	.word	0x00000068
        /*0654*/ 	.short	0x010b
        /*0656*/ 	.byte	0x07
	.zero		1


	//   ....[85]....
        /*0658*/ 	.word	0x000049a0
        /*065c*/ 	.word	0x000000ff
        /*0660*/ 	.word	0x00000000
        /*0664*/ 	.short	0x0101
        /*0666*/ 	.byte	0x0d
	.zero		1


	//   ....[86]....
        /*0668*/ 	.word	0x000049d0
        /*066c*/ 	.word	0x000000ff
        /*0670*/ 	.word	0x00000070
        /*0674*/ 	.short	0x010a
        /*0676*/ 	.byte	0x07
	.zero		1


	//   ....[87]....
        /*0678*/ 	.word	0x000049f0
        /*067c*/ 	.word	0x000000ff
        /*0680*/ 	.word	0x00000078
        /*0684*/ 	.short	0x010a
        /*0686*/ 	.byte	0x07
	.zero		1


	//   ....[88]....
        /*0688*/ 	.word	0x00004a10
        /*068c*/ 	.word	0x000000ff
        /*0690*/ 	.word	0x00000080
        /*0694*/ 	.short	0x010a
        /*0696*/ 	.byte	0x07
	.zero		1


	//   ....[89]....
        /*0698*/ 	.word	0x00004a50
        /*069c*/ 	.word	0x00000000
        /*06a0*/ 	.word	0x00000088
        /*06a4*/ 	.short	0x010a
        /*06a6*/ 	.byte	0xff
	.zero		1


	//   ....[90]....
        /*06a8*/ 	.word	0x00004d90
        /*06ac*/ 	.word	0x00000000
        /*06b0*/ 	.word	0x000000a0
        /*06b4*/ 	.short	0x010a
        /*06b6*/ 	.byte	0xff
	.zero		1


	//   ....[91]....
        /*06b8*/ 	.word	0x00004ea0
        /*06bc*/ 	.word	0x00000000
        /*06c0*/ 	.word	0x00000000
        /*06c4*/ 	.short	0x0101
        /*06c6*/ 	.byte	0xff
	.zero		1


	//   ....[92]....
        /*06c8*/ 	.word	0x000058c0
        /*06cc*/ 	.word	0x00000002
        /*06d0*/ 	.word	0x00000050
        /*06d4*/ 	.short	0x010a
        /*06d6*/ 	.byte	0xff
	.zero		1


	//   ....[93]....
        /*06d8*/ 	.word	0x00005900
        /*06dc*/ 	.word	0x00000071
        /*06e0*/ 	.word	0x000000c0
        /*06e4*/ 	.short	0x010a
        /*06e6*/ 	.byte	0xff
	.zero		1


	//   ....[94]....
        /*06e8*/ 	.word	0x00005a40
        /*06ec*/ 	.word	0x00000002
        /*06f0*/ 	.word	0x00000050
        /*06f4*/ 	.short	0x010a
        /*06f6*/ 	.byte	0xff
	.zero		1


	//   ....[95]....
        /*06f8*/ 	.word	0x00005b60
        /*06fc*/ 	.word	0x00000000
        /*0700*/ 	.word	0x00000000
        /*0704*/ 	.short	0x0101
        /*0706*/ 	.byte	0xff
	.zero		1


	//   ....[96]....
        /*0708*/ 	.word	0x00005be0
        /*070c*/ 	.word	0x00000071
        /*0710*/ 	.word	0x000000c0
        /*0714*/ 	.short	0x010a
        /*0716*/ 	.byte	0xff
	.zero		1


	//   ....[97]....
        /*0718*/ 	.word	0x00006730
        /*071c*/ 	.word	0x00000000
        /*0720*/ 	.word	0x00000050
        /*0724*/ 	.short	0x010a
        /*0726*/ 	.byte	0xff
	.zero		1


	//   ....[98]....
        /*0728*/ 	.word	0x000067f0
        /*072c*/ 	.word	0x00000000
        /*0730*/ 	.word	0x00000050
        /*0734*/ 	.short	0x010a
        /*0736*/ 	.byte	0xff
	.zero		1


	//   ....[99]....
        /*0738*/ 	.word	0x00006920
        /*073c*/ 	.word	0x00000000
        /*0740*/ 	.word	0x00000000
        /*0744*/ 	.short	0x0101
        /*0746*/ 	.byte	0xff
	.zero		1


	//   ....[100]....
        /*0748*/ 	.word	0x00007490
        /*074c*/ 	.word	0x00000000
        /*0750*/ 	.word	0x00000050
        /*0754*/ 	.short	0x010a
        /*0756*/ 	.byte	0xff
	.zero		1


	//   ....[101]....
        /*0758*/ 	.word	0x00007550
        /*075c*/ 	.word	0x00000000
        /*0760*/ 	.word	0x00000050
        /*0764*/ 	.short	0x010a
        /*0766*/ 	.byte	0xff
	.zero		1


	//   ....[102]....
        /*0768*/ 	.word	0x00007680
        /*076c*/ 	.word	0x00000000
        /*0770*/ 	.word	0x00000000
        /*0774*/ 	.short	0x0101
        /*0776*/ 	.byte	0xff
	.zero		1


	//   ....[103]....
        /*0778*/ 	.word	0x00008220
        /*077c*/ 	.word	0x00000000
        /*0780*/ 	.word	0x00000050
        /*0784*/ 	.short	0x010a
        /*0786*/ 	.byte	0xff
	.zero		1


	//   ....[104]....
        /*0788*/ 	.word	0x000082e0
        /*078c*/ 	.word	0x00000000
        /*0790*/ 	.word	0x00000050
        /*0794*/ 	.short	0x010a
        /*0796*/ 	.byte	0xff
	.zero		1


	//   ....[105]....
        /*0798*/ 	.word	0x00008410
        /*079c*/ 	.word	0x00000000
        /*07a0*/ 	.word	0x00000000
        /*07a4*/ 	.short	0x0101
        /*07a6*/ 	.byte	0xff
	.zero		1


	//   ....[106]....
        /*07a8*/ 	.word	0x00008850
        /*07ac*/ 	.word	0x000000ff
        /*07b0*/ 	.word	0x00000000
        /*07b4*/ 	.short	0x0101
        /*07b6*/ 	.byte	0x05
	.zero		1


	//   ....[107]....
        /*07b8*/ 	.word	0x00009090
        /*07bc*/ 	.word	0x00000002
        /*07c0*/ 	.word	0x00000110
        /*07c4*/ 	.short	0x010a
        /*07c6*/ 	.byte	0xff
	.zero		1


	//   ....[108]....
        /*07c8*/ 	.word	0x000090f0
        /*07cc*/ 	.word	0x00000002
        /*07d0*/ 	.word	0x00000028
        /*07d4*/ 	.short	0x010a
        /*07d6*/ 	.byte	0xff
	.zero		1


	//   ....[109]....
        /*07d8*/ 	.word	0x00009150
        /*07dc*/ 	.word	0x00000002
        /*07e0*/ 	.word	0x00000028
        /*07e4*/ 	.short	0x010a
        /*07e6*/ 	.byte	0xff
	.zero		1


	//   ....[110]....
        /*07e8*/ 	.word	0x000091a0
        /*07ec*/ 	.word	0x00000002
        /*07f0*/ 	.word	0x000000a0
        /*07f4*/ 	.short	0x010a
        /*07f6*/ 	.byte	0xff
	.zero		1


	//   ....[111]....
        /*07f8*/ 	.word	0x00009200
        /*07fc*/ 	.word	0x00000000
        /*0800*/ 	.word	0x00000000
        /*0804*/ 	.short	0x010a
        /*0806*/ 	.byte	0xff
	.zero		1


	//   ....[112]....
        /*0808*/ 	.word	0x00009260
        /*080c*/ 	.word	0x00000000
        /*0810*/ 	.word	0x00000000
        /*0814*/ 	.short	0x010a
        /*0816*/ 	.byte	0xff
	.zero		1


	//   ....[113]....
        /*0818*/ 	.word	0x000092c0
        /*081c*/ 	.word	0x00000000
        /*0820*/ 	.word	0x00000000
        /*0824*/ 	.short	0x010a
        /*0826*/ 	.byte	0xff
	.zero		1


	//   ....[114]....
        /*0828*/ 	.word	0x00009320
        /*082c*/ 	.word	0x00000000
        /*0830*/ 	.word	0x00000000
        /*0834*/ 	.short	0x010a
        /*0836*/ 	.byte	0xff
	.zero		1


	//   ....[115]....
        /*0838*/ 	.word	0x00009370
        /*083c*/ 	.word	0x00000000
        /*0840*/ 	.word	0x00000100
        /*0844*/ 	.short	0x010a
        /*0846*/ 	.byte	0xff
	.zero		1


	//   ....[116]....
        /*0848*/ 	.word	0x000093d0
        /*084c*/ 	.word	0x00000000
        /*0850*/ 	.word	0x000000b0
        /*0854*/ 	.short	0x010a
        /*0856*/ 	.byte	0xff
	.zero		1


	//   ....[117]....
        /*0858*/ 	.word	0x00009420
        /*085c*/ 	.word	0x00000000
        /*0860*/ 	.word	0x000000a0
        /*0864*/ 	.short	0x010a
        /*0866*/ 	.byte	0xff
	.zero		1


	//   ....[118]....
        /*0868*/ 	.word	0x00009480
        /*086c*/ 	.word	0x00000000
        /*0870*/ 	.word	0x000000b0
        /*0874*/ 	.short	0x010a
        /*0876*/ 	.byte	0xff
	.zero		1


	//   ....[119]....
        /*0878*/ 	.word	0x000094d0
        /*087c*/ 	.word	0x00000000
        /*0880*/ 	.word	0x000000a0
        /*0884*/ 	.short	0x010a
        /*0886*/ 	.byte	0xff
	.zero		1


	//   ....[120]....
        /*0888*/ 	.word	0x00009530
        /*088c*/ 	.word	0x00000002
        /*0890*/ 	.word	0x000000e0
        /*0894*/ 	.short	0x010a
        /*0896*/ 	.byte	0xff
	.zero		1


	//   ....[121]....
        /*0898*/ 	.word	0x00009590
        /*089c*/ 	.word	0x00000000
        /*08a0*/ 	.word	0x00000000
        /*08a4*/ 	.short	0x010a
        /*08a6*/ 	.byte	0xff
	.zero		1


	//   ....[122]....
        /*08a8*/ 	.word	0x000095f0
        /*08ac*/ 	.word	0x00000000
        /*08b0*/ 	.word	0x00000000
        /*08b4*/ 	.short	0x010a
        /*08b6*/ 	.byte	0xff
	.zero		1


	//   ....[123]....
        /*08b8*/ 	.word	0x00009650
        /*08bc*/ 	.word	0x00000000
        /*08c0*/ 	.word	0x00000000
        /*08c4*/ 	.short	0x010a
        /*08c6*/ 	.byte	0xff
	.zero		1


	//   ....[124]....
        /*08c8*/ 	.word	0x000096b0
        /*08cc*/ 	.word	0x00000000
        /*08d0*/ 	.word	0x00000000
        /*08d4*/ 	.short	0x010a
        /*08d6*/ 	.byte	0xff
	.zero		1


	//   ....[125]....
        /*08d8*/ 	.word	0x00009710
        /*08dc*/ 	.word	0x00000000
        /*08e0*/ 	.word	0x00000000
        /*08e4*/ 	.short	0x010a
        /*08e6*/ 	.byte	0xff
	.zero		1


	//   ....[126]....
        /*08e8*/ 	.word	0x00009760
        /*08ec*/ 	.word	0x00000000
        /*08f0*/ 	.word	0x000000a0
        /*08f4*/ 	.short	0x010a
        /*08f6*/ 	.byte	0xff
	.zero		1


	//   ....[127]....
        /*08f8*/ 	.word	0x000097c0
        /*08fc*/ 	.word	0x00000000
        /*0900*/ 	.word	0x00000098
        /*0904*/ 	.short	0x010a
        /*0906*/ 	.byte	0xff
	.zero		1


	//   ....[128]....
        /*0908*/ 	.word	0x00009820
        /*090c*/ 	.word	0x00000000
        /*0910*/ 	.word	0x00000070
        /*0914*/ 	.short	0x010a
        /*0916*/ 	.byte	0xff
	.zero		1


	//   ....[129]....
        /*0918*/ 	.word	0x00009880
        /*091c*/ 	.word	0x00000000
        /*0920*/ 	.word	0x00000078
        /*0924*/ 	.short	0x010a
        /*0926*/ 	.byte	0xff
	.zero		1


	//   ....[130]....
        /*0928*/ 	.word	0x000098e0
        /*092c*/ 	.word	0x00000000
        /*0930*/ 	.word	0x00000080
        /*0934*/ 	.short	0x010a
        /*0936*/ 	.byte	0xff
	.zero		1


	//   ....[131]....
        /*0938*/ 	.word	0x00009940
        /*093c*/ 	.word	0x00000000
        /*0940*/ 	.word	0x00000088
        /*0944*/ 	.short	0x010a
        /*0946*/ 	.byte	0xff
	.zero		1


	//   ....[132]....
        /*0948*/ 	.word	0x000099a0
        /*094c*/ 	.word	0x00000000
        /*0950*/ 	.word	0x00000070
        /*0954*/ 	.short	0x010a
        /*0956*/ 	.byte	0xff
	.zero		1


	//   ....[133]....
        /*0958*/ 	.word	0x00009a00
        /*095c*/ 	.word	0x00000000
        /*0960*/ 	.word	0x00000078
        /*0964*/ 	.short	0x010a
        /*0966*/ 	.byte	0xff
	.zero		1


	//   ....[134]....
        /*0968*/ 	.word	0x00009a60
        /*096c*/ 	.word	0x00000000
        /*0970*/ 	.word	0x00000080
        /*0974*/ 	.short	0x010a
        /*0976*/ 	.byte	0xff
	.zero		1


	//   ....[135]....
        /*0978*/ 	.word	0x00009ab0
        /*097c*/ 	.word	0x00000000
        /*0980*/ 	.word	0x000000a0
        /*0984*/ 	.short	0x010a
        /*0986*/ 	.byte	0xff
	.zero		1


	//   ....[136]....
        /*0988*/ 	.word	0x00009b00
        /*098c*/ 	.word	0x00000002
        /*0990*/ 	.word	0x00000050
        /*0994*/ 	.short	0x010a
        /*0996*/ 	.byte	0xff
	.zero		1


	//   ....[137]....
        /*0998*/ 	.word	0x00009b50
        /*099c*/ 	.word	0x00000071
        /*09a0*/ 	.word	0x000000c0
        /*09a4*/ 	.short	0x010a
        /*09a6*/ 	.byte	0xff
	.zero		1


	//   ....[138]....
        /*09a8*/ 	.word	0x00009ba0
        /*09ac*/ 	.word	0x00000000
        /*09b0*/ 	.word	0x00000050
        /*09b4*/ 	.short	0x010a
        /*09b6*/ 	.byte	0xff
	.zero		1


	//   ....[139]....
        /*09b8*/ 	.word	0x00009bf0
        /*09bc*/ 	.word	0x00000000
        /*09c0*/ 	.word	0x00000050
        /*09c4*/ 	.short	0x010a
        /*09c6*/ 	.byte	0xff
	.zero		1


	//   ....[140]....
        /*09c8*/ 	.word	0x00009c40
        /*09cc*/ 	.word	0x00000000
        /*09d0*/ 	.word	0x00000050
        /*09d4*/ 	.short	0x010a
        /*09d6*/ 	.byte	0xff
	.zero		1


	//----- nvinfo : EIATTR_NUM_MBARRIERS
	.align		4
.L_48:
        /*09d8*/ 	.byte	0x03, 0x38
        /*09da*/ 	.short	0x0024


	//----- nvinfo : EIATTR_EXIT_INSTR_OFFSETS
	.align		4
        /*09dc*/ 	.byte	0x04, 0x1c
        /*09de*/ 	.short	(.L_50 - .L_49)


	//   ....[0]....
.L_49:
        /*09e0*/ 	.word	0x000025b0


	//   ....[1]....
        /*09e4*/ 	.word	0x00002aa0


	//   ....[2]....
        /*09e8*/ 	.word	0x00002b00


	//   ....[3]....
        /*09ec*/ 	.word	0x00003a50


	//   ....[4]....
        /*09f0*/ 	.word	0x00004a80


	//   ....[5]....
        /*09f4*/ 	.word	0x00004ac0


	//   ....[6]....
        /*09f8*/ 	.word	0x00009080


	//----- nvinfo : EIATTR_MAX_THREADS
	.align		4
.L_50:
        /*09fc*/ 	.byte	0x04, 0x05
        /*09fe*/ 	.short	(.L_52 - .L_51)
.L_51:
        /*0a00*/ 	.word	0x00000100
        /*0a04*/ 	.word	0x00000001
        /*0a08*/ 	.word	0x00000001


	//----- nvinfo : EIATTR_CRS_STACK_SIZE
	.align		4
.L_52:
        /*0a0c*/ 	.byte	0x04, 0x1e
        /*0a0e*/ 	.short	(.L_54 - .L_53)
.L_53:
        /*0a10*/ 	.word	0x00000000


	//----- nvinfo : EIATTR_CBANK_PARAM_SIZE
	.align		4
.L_54:
        /*0a14*/ 	.byte	0x03, 0x19
        /*0a16*/ 	.short	0x0800


	//----- nvinfo : EIATTR_PARAM_CBANK
	.align		4
        /*0a18*/ 	.byte	0x04, 0x0a
        /*0a1a*/ 	.short	(.L_56 - .L_55)
	.align		4
.L_55:
        /*0a1c*/ 	.word	index@(.nv.constant0._ZN7cutlass13device_kernelINS_4gemm6kernel13GemmUniversalIN4cute5tupleIJiiiiEEENS1_10collective13CollectiveMmaINS1_35MainloopSm100TmaUmmaWarpSpecializedILi5ELi2ELi4ENS5_IJNS4_1CILi1EEESB_SB_EEEEENS5_IJNSA_ILi64EEENSA_ILi256EEENSA_ILi128EEEEEENS_12float_e4m3_tENS5_IJSB_llEEENS_12float_e5m2_tENS5_IJlSB_lEEENS4_8TiledMMAINS4_8MMA_AtomIJNS4_10MMA_TraitsINS4_19SM100_MMA_F8F6F4_SSEJSI_SK_fSE_SF_NS4_17integral_constantINS4_4UMMA5MajorELSS_1EEENSQ_ISS_LSS_0EEENSQ_INSR_7ScaleInELSV_0EEESW_EEEEEENS4_6LayoutISC_NS5_IJNSA_ILi0EEES10_S10_EEEEENS5_IJNS4_10UnderscoreES13_S13_EEEEENS4_13SM90_TMA_LOADENS4_14ComposedLayoutINS4_7SwizzleILi2ELi4ELi3EEENS4_18smem_ptr_flag_bitsILi8EEENSZ_INS5_IJSE_NSA_ILi8EEEEEENS5_IJSB_SE_EEEEEEEvNS4_8identityES16_NS17_INS18_ILi3ELi4ELi3EEES1B_NSZ_INS5_IJS1C_SG_EEENS5_IJSG_SB_EEEEEEEvS1H_EENS_8epilogue10collective18CollectiveEpilogueINS1O_23Sm100TmaWarpSpecializedILi4ELi2ELi32ELb0ELb0EEEJSH_NS5_IJNSZ_ISE_SB_EES1T_EEESI_SL_SI_SL_NS1O_6fusion15FusionCallbacksIS1S_NS1V_17LinearCombinationISI_fSI_fLNS_15FloatRoundStyleE2EEESH_S1U_JEEENS4_5SM1004TMEM4LOAD26SM100_TMEM_LOAD_16dp32b32xES16_NS17_IS19_S1B_NSZ_INS5_IJS1C_SE_EEENS5_IJSE_SB_EEEEEEENS4_39AutoVectorizingCopyWithAssumedAlignmentILi128EEENS4_14SM90_TMA_STOREES28_S2A_S2A_EEEvvEEEEvNT_6ParamsE)
        /*0a20*/ 	.short	0x0380
        /*0a22*/ 	.short	0x0800


	//----- nvinfo : EIATTR_SW_WAR
	.align		4
.L_56:
        /*0a24*/ 	.byte	0x04, 0x36
        /*0a26*/ 	.short	(.L_58 - .L_57)
.L_57:
        /*0a28*/ 	.word	0x00000008
.L_58:


//--------------------- .nv.callgraph             --------------------------
	.section	.nv.callgraph,"",@"SHT_CUDA_CALLGRAPH"
	.align	4
	.sectionentsize	8
	.align		4
        /*0000*/ 	.word	0x00000000
	.align		4
        /*0004*/ 	.word	0xffffffff
	.align		4
        /*0008*/ 	.word	index@(_ZN7cutlass13device_kernelINS_4gemm6kernel13GemmUniversalIN4cute5tupleIJiiiiEEENS1_10collective13CollectiveMmaINS1_35MainloopSm100TmaUmmaWarpSpecializedILi5ELi2ELi4ENS5_IJNS4_1CILi1EEESB_SB_EEEEENS5_IJNSA_ILi64EEENSA_ILi256EEENSA_ILi128EEEEEENS_12float_e4m3_tENS5_IJSB_llEEENS_12float_e5m2_tENS5_IJlSB_lEEENS4_8TiledMMAINS4_8MMA_AtomIJNS4_10MMA_TraitsINS4_19SM100_MMA_F8F6F4_SSEJSI_SK_fSE_SF_NS4_17integral_constantINS4_4UMMA5MajorELSS_1EEENSQ_ISS_LSS_0EEENSQ_INSR_7ScaleInELSV_0EEESW_EEEEEENS4_6LayoutISC_NS5_IJNSA_ILi0EEES10_S10_EEEEENS5_IJNS4_10UnderscoreES13_S13_EEEEENS4_13SM90_TMA_LOADENS4_14ComposedLayoutINS4_7SwizzleILi2ELi4ELi3EEENS4_18smem_ptr_flag_bitsILi8EEENSZ_INS5_IJSE_NSA_ILi8EEEEEENS5_IJSB_SE_EEEEEEEvNS4_8identityES16_NS17_INS18_ILi3ELi4ELi3EEES1B_NSZ_INS5_IJS1C_SG_EEENS5_IJSG_SB_EEEEEEEvS1H_EENS_8epilogue10collective18CollectiveEpilogueINS1O_23Sm100TmaWarpSpecializedILi4ELi2ELi32ELb0ELb0EEEJSH_NS5_IJNSZ_ISE_SB_EES1T_EEESI_SL_SI_SL_NS1O_6fusion15FusionCallbacksIS1S_NS1V_17LinearCombinationISI_fSI_fLNS_15FloatRoundStyleE2EEESH_S1U_JEEENS4_5SM1004TMEM4LOAD26SM100_TMEM_LOAD_16dp32b32xES16_NS17_IS19_S1B_NSZ_INS5_IJS1C_SE_EEENS5_IJSE_SB_EEEEEEENS4_39AutoVectorizingCopyWithAssumedAlignmentILi128EEENS4_14SM90_TMA_STOREES28_S2A_S2A_EEEvvEEEEvNT_6ParamsE)
	.align		4
        /*000c*/ 	.word	index@(__assertfail)
	.align		4
        /*0010*/ 	.word	0x00000000
	.align		4
        /*0014*/ 	.word	0xfffffffe
	.align		4
        /*0018*/ 	.word	0x00000000
	.align		4
        /*001c*/ 	.word	0xfffffffd
	.align		4
        /*0020*/ 	.word	0x00000000
	.align		4
        /*0024*/ 	.word	0xfffffffc


//--------------------- .nv.constant4             --------------------------
	.section	.nv.constant4,"a",@progbits
	.align	8
	.align		8
.nv.constant4:
        /*0000*/ 	.dword	__assertfail
	.align		8
        /*0008*/ 	.dword	__unnamed_1
	.align		8
        /*0010*/ 	.dword	__unnamed_2
	.align		8
        /*0018*/ 	.dword	__unnamed_3
	.align		8
        /*0020*/ 	.dword	_ZN40_INTERNAL_ed19be0e_4_k_cu_91838209_368994cuda3std3__45__cpo5beginE
	.align		8
        /*0028*/ 	.dword	_ZN40_INTERNAL_ed19be0e_4_k_cu_91838209_368994cuda3std3__45__cpo3endE
	.align		8
        /*0030*/ 	.dword	_ZN40_INTERNAL_ed19be0e_4_k_cu_91838209_368994cuda3std3__45__cpo6cbeginE
	.align		8
        /*0038*/ 	.dword	_ZN40_INTERNAL_ed19be0e_4_k_cu_91838209_368994cuda3std3__45__cpo4cendE
	.align		8
        /*0040*/ 	.dword	_ZN40_INTERNAL_ed19be0e_4_k_cu_91838209_368994cuda3std3__442_GLOBAL__N__ed19be0e_4_k_cu_91838209_368996ignoreE
	.align		8
        /*0048*/ 	.dword	_ZN40_INTERNAL_ed19be0e_4_k_cu_91838209_368994cuda3std3__419piecewise_constructE
	.align		8
        /*0050*/ 	.dword	_ZN40_INTERNAL_ed19be0e_4_k_cu_91838209_368994cuda3std3__48in_placeE
	.align		8
        /*0058*/ 	.dword	_ZN40_INTERNAL_ed19be0e_4_k_cu_91838209_368994cuda3std6ranges3__45__cpo4swapE
	.align		8
        /*0060*/ 	.dword	_ZN40_INTERNAL_ed19be0e_4_k_cu_91838209_368994cuda3std6ranges3__45__cpo9iter_moveE
	.align		8
        /*0068*/ 	.dword	_ZN40_INTERNAL_ed19be0e_4_k_cu_91838209_368994cute7productE
	.align		8
        /*0070*/ 	.dword	_ZN40_INTERNAL_ed19be0e_4_k_cu_91838209_368994cute1_E
	.align		8
        /*0078*/ 	.dword	$str$25
	.align		8
        /*0080*/ 	.dword	$str$26
	.align		8
        /*0088*/ 	.dword	$str$27
	.align		8
        /*0090*/ 	.dword	$str$28


//--------------------- .text._ZN7cutlass13device_kernelINS_4gemm6kernel13GemmUniversalIN4cute5tupleIJiiiiEEENS1_10collective13CollectiveMmaINS1_35MainloopSm100TmaUmmaWarpSpecializedILi5ELi2ELi4ENS5_IJNS4_1CILi1EEESB_SB_EEEEENS5_IJNSA_ILi64EEENSA_ILi256EEENSA_ILi128EEEEEENS_12float_e4m3_tENS5_IJSB_llEEENS_12float_e5m2_tENS5_IJlSB_lEEENS4_8TiledMMAINS4_8MMA_AtomIJNS4_10MMA_TraitsINS4_19SM100_MMA_F8F6F4_SSEJSI_SK_fSE_SF_NS4_17integral_constantINS4_4UMMA5MajorELSS_1EEENSQ_ISS_LSS_0EEENSQ_INSR_7ScaleInELSV_0EEESW_EEEEEENS4_6LayoutISC_NS5_IJNSA_ILi0EEES10_S10_EEEEENS5_IJNS4_10UnderscoreES13_S13_EEEEENS4_13SM90_TMA_LOADENS4_14ComposedLayoutINS4_7SwizzleILi2ELi4ELi3EEENS4_18smem_ptr_flag_bitsILi8EEENSZ_INS5_IJSE_NSA_ILi8EEEEEENS5_IJSB_SE_EEEEEEEvNS4_8identityES16_NS17_INS18_ILi3ELi4ELi3EEES1B_NSZ_INS5_IJS1C_SG_EEENS5_IJSG_SB_EEEEEEEvS1H_EENS_8epilogue10collective18CollectiveEpilogueINS1O_23Sm100TmaWarpSpecializedILi4ELi2ELi32ELb0ELb0EEEJSH_NS5_IJNSZ_ISE_SB_EES1T_EEESI_SL_SI_SL_NS1O_6fusion15FusionCallbacksIS1S_NS1V_17LinearCombinationISI_fSI_fLNS_15FloatRoundStyleE2EEESH_S1U_JEEENS4_5SM1004TMEM4LOAD26SM100_TMEM_LOAD_16dp32b32xES16_NS17_IS19_S1B_NSZ_INS5_IJS1C_SE_EEENS5_IJSE_SB_EEEEEEENS4_39AutoVectorizingCopyWithAssumedAlignmentILi128EEENS4_14SM90_TMA_STOREES28_S2A_S2A_EEEvvEEEEvNT_6ParamsE --------------------------
	.section	.text._ZN7cutlass13device_kernelINS_4gemm6kernel13GemmUniversalIN4cute5tupleIJiiiiEEENS1_10collective13CollectiveMmaINS1_35MainloopSm100TmaUmmaWarpSpecializedILi5ELi2ELi4ENS5_IJNS4_1CILi1EEESB_SB_EEEEENS5_IJNSA_ILi64EEENSA_ILi256EEENSA_ILi128EEEEEENS_12float_e4m3_tENS5_IJSB_llEEENS_12float_e5m2_tENS5_IJlSB_lEEENS4_8TiledMMAINS4_8MMA_AtomIJNS4_10MMA_TraitsINS4_19SM100_MMA_F8F6F4_SSEJSI_SK_fSE_SF_NS4_17integral_constantINS4_4UMMA5MajorELSS_1EEENSQ_ISS_LSS_0EEENSQ_INSR_7ScaleInELSV_0EEESW_EEEEEENS4_6LayoutISC_NS5_IJNSA_ILi0EEES10_S10_EEEEENS5_IJNS4_10UnderscoreES13_S13_EEEEENS4_13SM90_TMA_LOADENS4_14ComposedLayoutINS4_7SwizzleILi2ELi4ELi3EEENS4_18smem_ptr_flag_bitsILi8EEENSZ_INS5_IJSE_NSA_ILi8EEEEEENS5_IJSB_SE_EEEEEEEvNS4_8identityES16_NS17_INS18_ILi3ELi4ELi3EEES1B_NSZ_INS5_IJS1C_SG_EEENS5_IJSG_SB_EEEEEEEvS1H_EENS_8epilogue10collective18CollectiveEpilogueINS1O_23Sm100TmaWarpSpecializedILi4ELi2ELi32ELb0ELb0EEEJSH_NS5_IJNSZ_ISE_SB_EES1T_EEESI_SL_SI_SL_NS1O_6fusion15FusionCallbacksIS1S_NS1V_17LinearCombinationISI_fSI_fLNS_15FloatRoundStyleE2EEESH_S1U_JEEENS4_5SM1004TMEM4LOAD26SM100_TMEM_LOAD_16dp32b32xES16_NS17_IS19_S1B_NSZ_INS5_IJS1C_SE_EEENS5_IJSE_SB_EEEEEEENS4_39AutoVectorizingCopyWithAssumedAlignmentILi128EEENS4_14SM90_TMA_STOREES28_S2A_S2A_EEEvvEEEEvNT_6ParamsE,"ax",@progbits
	.align	128
.text._ZN7cutlass13device_kernelINS_4gemm6kernel13GemmUniversalIN4cute5tupleIJiiiiEEENS1_10collective13CollectiveMmaINS1_35MainloopSm100TmaUmmaWarpSpecializedILi5ELi2ELi4ENS5_IJNS4_1CILi1EEESB_SB_EEEEENS5_IJNSA_ILi64EEENSA_ILi256EEENSA_ILi128EEEEEENS_12float_e4m3_tENS5_IJSB_llEEENS_12float_e5m2_tENS5_IJlSB_lEEENS4_8TiledMMAINS4_8MMA_AtomIJNS4_10MMA_TraitsINS4_19SM100_MMA_F8F6F4_SSEJSI_SK_fSE_SF_NS4_17integral_constantINS4_4UMMA5MajorELSS_1EEENSQ_ISS_LSS_0EEENSQ_INSR_7ScaleInELSV_0EEESW_EEEEEENS4_6LayoutISC_NS5_IJNSA_ILi0EEES10_S10_EEEEENS5_IJNS4_10UnderscoreES13_S13_EEEEENS4_13SM90_TMA_LOADENS4_14ComposedLayoutINS4_7SwizzleILi2ELi4ELi3EEENS4_18smem_ptr_flag_bitsILi8EEENSZ_INS5_IJSE_NSA_ILi8EEEEEENS5_IJSB_SE_EEEEEEEvNS4_8identityES16_NS17_INS18_ILi3ELi4ELi3EEES1B_NSZ_INS5_IJS1C_SG_EEENS5_IJSG_SB_EEEEEEEvS1H_EENS_8epilogue10collective18CollectiveEpilogueINS1O_23Sm100TmaWarpSpecializedILi4ELi2ELi32ELb0ELb0EEEJSH_NS5_IJNSZ_ISE_SB_EES1T_EEESI_SL_SI_SL_NS1O_6fusion15FusionCallbacksIS1S_NS1V_17LinearCombinationISI_fSI_fLNS_15FloatRoundStyleE2EEESH_S1U_JEEENS4_5SM1004TMEM4LOAD26SM100_TMEM_LOAD_16dp32b32xES16_NS17_IS19_S1B_NSZ_INS5_IJS1C_SE_EEENS5_IJSE_SB_EEEEEEENS4_39AutoVectorizingCopyWithAssumedAlignmentILi128EEENS4_14SM90_TMA_STOREES28_S2A_S2A_EEEvvEEEEvNT_6ParamsE:
        .type           _ZN7cutlass13device_kernelINS_4gemm6kernel13GemmUniversalIN4cute5tupleIJiiiiEEENS1_10collective13CollectiveMmaINS1_35MainloopSm100TmaUmmaWarpSpecializedILi5ELi2ELi4ENS5_IJNS4_1CILi1EEESB_SB_EEEEENS5_IJNSA_ILi64EEENSA_ILi256EEENSA_ILi128EEEEEENS_12float_e4m3_tENS5_IJSB_llEEENS_12float_e5m2_tENS5_IJlSB_lEEENS4_8TiledMMAINS4_8MMA_AtomIJNS4_10MMA_TraitsINS4_19SM100_MMA_F8F6F4_SSEJSI_SK_fSE_SF_NS4_17integral_constantINS4_4UMMA5MajorELSS_1EEENSQ_ISS_LSS_0EEENSQ_INSR_7ScaleInELSV_0EEESW_EEEEEENS4_6LayoutISC_NS5_IJNSA_ILi0EEES10_S10_EEEEENS5_IJNS4_10UnderscoreES13_S13_EEEEENS4_13SM90_TMA_LOADENS4_14ComposedLayoutINS4_7SwizzleILi2ELi4ELi3EEENS4_18smem_ptr_flag_bitsILi8EEENSZ_INS5_IJSE_NSA_ILi8EEEEEENS5_IJSB_SE_EEEEEEEvNS4_8identityES16_NS17_INS18_ILi3ELi4ELi3EEES1B_NSZ_INS5_IJS1C_SG_EEENS5_IJSG_SB_EEEEEEEvS1H_EENS_8epilogue10collective18CollectiveEpilogueINS1O_23Sm100TmaWarpSpecializedILi4ELi2ELi32ELb0ELb0EEEJSH_NS5_IJNSZ_ISE_SB_EES1T_EEESI_SL_SI_SL_NS1O_6fusion15FusionCallbacksIS1S_NS1V_17LinearCombinationISI_fSI_fLNS_15FloatRoundStyleE2EEESH_S1U_JEEENS4_5SM1004TMEM4LOAD26SM100_TMEM_LOAD_16dp32b32xES16_NS17_IS19_S1B_NSZ_INS5_IJS1C_SE_EEENS5_IJSE_SB_EEEEEEENS4_39AutoVectorizingCopyWithAssumedAlignmentILi128EEENS4_14SM90_TMA_STOREES28_S2A_S2A_EEEvvEEEEvNT_6ParamsE,@function
        .size           _ZN7cutlass13device_kernelINS_4gemm6kernel13GemmUniversalIN4cute5tupleIJiiiiEEENS1_10collective13CollectiveMmaINS1_35MainloopSm100TmaUmmaWarpSpecializedILi5ELi2ELi4ENS5_IJNS4_1CILi1EEESB_SB_EEEEENS5_IJNSA_ILi64EEENSA_ILi256EEENSA_ILi128EEEEEENS_12float_e4m3_tENS5_IJSB_llEEENS_12float_e5m2_tENS5_IJlSB_lEEENS4_8TiledMMAINS4_8MMA_AtomIJNS4_10MMA_TraitsINS4_19SM100_MMA_F8F6F4_SSEJSI_SK_fSE_SF_NS4_17integral_constantINS4_4UMMA5MajorELSS_1EEENSQ_ISS_LSS_0EEENSQ_INSR_7ScaleInELSV_0EEESW_EEEEEENS4_6LayoutISC_NS5_IJNSA_ILi0EEES10_S10_EEEEENS5_IJNS4_10UnderscoreES13_S13_EEEEENS4_13SM90_TMA_LOADENS4_14ComposedLayoutINS4_7SwizzleILi2ELi4ELi3EEENS4_18smem_ptr_flag_bitsILi8EEENSZ_INS5_IJSE_NSA_ILi8EEEEEENS5_IJSB_SE_EEEEEEEvNS4_8identityES16_NS17_INS18_ILi3ELi4ELi3EEES1B_NSZ_INS5_IJS1C_SG_EEENS5_IJSG_SB_EEEEEEEvS1H_EENS_8epilogue10collective18CollectiveEpilogueINS1O_23Sm100TmaWarpSpecializedILi4ELi2ELi32ELb0ELb0EEEJSH_NS5_IJNSZ_ISE_SB_EES1T_EEESI_SL_SI_SL_NS1O_6fusion15FusionCallbacksIS1S_NS1V_17LinearCombinationISI_fSI_fLNS_15FloatRoundStyleE2EEESH_S1U_JEEENS4_5SM1004TMEM4LOAD26SM100_TMEM_LOAD_16dp32b32xES16_NS17_IS19_S1B_NSZ_INS5_IJS1C_SE_EEENS5_IJSE_SB_EEEEEEENS4_39AutoVectorizingCopyWithAssumedAlignmentILi128EEENS4_14SM90_TMA_STOREES28_S2A_S2A_EEEvvEEEEvNT_6ParamsE,(.L_x_173 - _ZN7cutlass13device_kernelINS_4gemm6kernel13GemmUniversalIN4cute5tupleIJiiiiEEENS1_10collective13CollectiveMmaINS1_35MainloopSm100TmaUmmaWarpSpecializedILi5ELi2ELi4ENS5_IJNS4_1CILi1EEESB_SB_EEEEENS5_IJNSA_ILi64EEENSA_ILi256EEENSA_ILi128EEEEEENS_12float_e4m3_tENS5_IJSB_llEEENS_12float_e5m2_tENS5_IJlSB_lEEENS4_8TiledMMAINS4_8MMA_AtomIJNS4_10MMA_TraitsINS4_19SM100_MMA_F8F6F4_SSEJSI_SK_fSE_SF_NS4_17integral_constantINS4_4UMMA5MajorELSS_1EEENSQ_ISS_LSS_0EEENSQ_INSR_7ScaleInELSV_0EEESW_EEEEEENS4_6LayoutISC_NS5_IJNSA_ILi0EEES10_S10_EEEEENS5_IJNS4_10UnderscoreES13_S13_EEEEENS4_13SM90_TMA_LOADENS4_14ComposedLayoutINS4_7SwizzleILi2ELi4ELi3EEENS4_18smem_ptr_flag_bitsILi8EEENSZ_INS5_IJSE_NSA_ILi8EEEEEENS5_IJSB_SE_EEEEEEEvNS4_8identityES16_NS17_INS18_ILi3ELi4ELi3EEES1B_NSZ_INS5_IJS1C_SG_EEENS5_IJSG_SB_EEEEEEEvS1H_EENS_8epilogue10collective18CollectiveEpilogueINS1O_23Sm100TmaWarpSpecializedILi4ELi2ELi32ELb0ELb0EEEJSH_NS5_IJNSZ_ISE_SB_EES1T_EEESI_SL_SI_SL_NS1O_6fusion15FusionCallbacksIS1S_NS1V_17LinearCombinationISI_fSI_fLNS_15FloatRoundStyleE2EEESH_S1U_JEEENS4_5SM1004TMEM4LOAD26SM100_TMEM_LOAD_16dp32b32xES16_NS17_IS19_S1B_NSZ_INS5_IJS1C_SE_EEENS5_IJSE_SB_EEEEEEENS4_39AutoVectorizingCopyWithAssumedAlignmentILi128EEENS4_14SM90_TMA_STOREES28_S2A_S2A_EEEvvEEEEvNT_6ParamsE)
        .other          _ZN7cutlass13device_kernelINS_4gemm6kernel13GemmUniversalIN4cute5tupleIJiiiiEEENS1_10collective13CollectiveMmaINS1_35MainloopSm100TmaUmmaWarpSpecializedILi5ELi2ELi4ENS5_IJNS4_1CILi1EEESB_SB_EEEEENS5_IJNSA_ILi64EEENSA_ILi256EEENSA_ILi128EEEEEENS_12float_e4m3_tENS5_IJSB_llEEENS_12float_e5m2_tENS5_IJlSB_lEEENS4_8TiledMMAINS4_8MMA_AtomIJNS4_10MMA_TraitsINS4_19SM100_MMA_F8F6F4_SSEJSI_SK_fSE_SF_NS4_17integral_constantINS4_4UMMA5MajorELSS_1EEENSQ_ISS_LSS_0EEENSQ_INSR_7ScaleInELSV_0EEESW_EEEEEENS4_6LayoutISC_NS5_IJNSA_ILi0EEES10_S10_EEEEENS5_IJNS4_10UnderscoreES13_S13_EEEEENS4_13SM90_TMA_LOADENS4_14ComposedLayoutINS4_7SwizzleILi2ELi4ELi3EEENS4_18smem_ptr_flag_bitsILi8EEENSZ_INS5_IJSE_NSA_ILi8EEEEEENS5_IJSB_SE_EEEEEEEvNS4_8identityES16_NS17_INS18_ILi3ELi4ELi3EEES1B_NSZ_INS5_IJS1C_SG_EEENS5_IJSG_SB_EEEEEEEvS1H_EENS_8epilogue10collective18CollectiveEpilogueINS1O_23Sm100TmaWarpSpecializedILi4ELi2ELi32ELb0ELb0EEEJSH_NS5_IJNSZ_ISE_SB_EES1T_EEESI_SL_SI_SL_NS1O_6fusion15FusionCallbacksIS1S_NS1V_17LinearCombinationISI_fSI_fLNS_15FloatRoundStyleE2EEESH_S1U_JEEENS4_5SM1004TMEM4LOAD26SM100_TMEM_LOAD_16dp32b32xES16_NS17_IS19_S1B_NSZ_INS5_IJS1C_SE_EEENS5_IJSE_SB_EEEEEEENS4_39AutoVectorizingCopyWithAssumedAlignmentILi128EEENS4_14SM90_TMA_STOREES28_S2A_S2A_EEEvvEEEEvNT_6ParamsE,@"STO_CUDA_ENTRY STV_DEFAULT"
_ZN7cutlass13device_kernelINS_4gemm6kernel13GemmUniversalIN4cute5tupleIJiiiiEEENS1_10collective13CollectiveMmaINS1_35MainloopSm100TmaUmmaWarpSpecializedILi5ELi2ELi4ENS5_IJNS4_1CILi1EEESB_SB_EEEEENS5_IJNSA_ILi64EEENSA_ILi256EEENSA_ILi128EEEEEENS_12float_e4m3_tENS5_IJSB_llEEENS_12float_e5m2_tENS5_IJlSB_lEEENS4_8TiledMMAINS4_8MMA_AtomIJNS4_10MMA_TraitsINS4_19SM100_MMA_F8F6F4_SSEJSI_SK_fSE_SF_NS4_17integral_constantINS4_4UMMA5MajorELSS_1EEENSQ_ISS_LSS_0EEENSQ_INSR_7ScaleInELSV_0EEESW_EEEEEENS4_6LayoutISC_NS5_IJNSA_ILi0EEES10_S10_EEEEENS5_IJNS4_10UnderscoreES13_S13_EEEEENS4_13SM90_TMA_LOADENS4_14ComposedLayoutINS4_7SwizzleILi2ELi4ELi3EEENS4_18smem_ptr_flag_bitsILi8EEENSZ_INS5_IJSE_NSA_ILi8EEEEEENS5_IJSB_SE_EEEEEEEvNS4_8identityES16_NS17_INS18_ILi3ELi4ELi3EEES1B_NSZ_INS5_IJS1C_SG_EEENS5_IJSG_SB_EEEEEEEvS1H_EENS_8epilogue10collective18CollectiveEpilogueINS1O_23Sm100TmaWarpSpecializedILi4ELi2ELi32ELb0ELb0EEEJSH_NS5_IJNSZ_ISE_SB_EES1T_EEESI_SL_SI_SL_NS1O_6fusion15FusionCallbacksIS1S_NS1V_17LinearCombinationISI_fSI_fLNS_15FloatRoundStyleE2EEESH_S1U_JEEENS4_5SM1004TMEM4LOAD26SM100_TMEM_LOAD_16dp32b32xES16_NS17_IS19_S1B_NSZ_INS5_IJS1C_SE_EEENS5_IJSE_SB_EEEEEEENS4_39AutoVectorizingCopyWithAssumedAlignmentILi128EEENS4_14SM90_TMA_STOREES28_S2A_S2A_EEEvvEEEEvNT_6ParamsE:
[----:B------:R-:W1:Y:S01]  /*0000*/  LDC R1, c[0x0][0x37c] ;  /* 0x0000df00ff017b82 */ /* 0x000e620000000800 */
[----:B------:R-:W2:Y:S01]  /*0010*/  S2R R108, SR_TID.X ;  /* 0x00000000006c7919 */ /* 0x000ea20000002100 */
[----:B------:R-:W3:Y:S01]  /*0020*/  LDCU.64 UR4, c[0x0][0x890] ;  /* 0x00011200ff0477ac */ /* 0x000ee20008000a00 */
[----:B------:R-:W-:Y:S02]  /*0030*/  PRMT R96, RZ, 0x7610, R96 ;  /* 0x00007610ff607816 */ /* 0x000fe40000000060 */
[----:B------:R-:W-:Y:S01]  /*0040*/  ELECT P5, URZ, PT ;  /* 0x0000000000ff782f */ /* 0x000fe200038a0000 */
[----:B------:R-:W4:Y:S01]  /*0050*/  LDCU.64 UR46, c[0x0][0x358] ;  /* 0x00006b00ff2e77ac */ /* 0x000f220008000a00 */
[----:B---3--:R-:W-:-:S04]  /*0060*/  UISETP.NE.U32.AND UP0, UPT, UR4, URZ, UPT ;  /* 0x000000ff0400728c */ /* 0x008fc8000bf05070 */
[----:B------:R-:W-:Y:S01]  /*0070*/  UISETP.NE.AND.EX UP0, UPT, UR5, URZ, UPT, UP0 ;  /* 0x000000ff0500728c */ /* 0x000fe2000bf05300 */
[----:B--2---:R-:W-:-:S05]  /*0080*/  SHF.R.U32.HI R101, RZ, 0x5, R108 ;  /* 0x00000005ff657819 */ /* 0x004fca000001166c */
[----:B------:R-:W2:Y:S02]  /*0090*/  SHFL.IDX PT, R0, R101, RZ, 0x1f ;  /* 0x00001fff65007589 */ /* 0x000ea400000e0000 */
[----:B--2---:R-:W-:Y:S01]  /*00a0*/  R2UR UR8, R0 ;  /* 0x00000000000872ca */ /* 0x004fe200000e0000 */
[----:B-1--4-:R-:W-:-:S14]  /*00b0*/  BRA.U UP0, `(.L_x_0) ;  /* 0x00000001002c7547 */ /* 0x012fdc000b800000 */
[----:B------:R-:W1:Y:S02]  /*00c0*/  LDCU.64 UR6, c[0x0][0x888] ;  /* 0x00011100ff0677ac */ /* 0x000e640008000a00 */
[----:B-1----:R-:W-:-:S04]  /*00d0*/  UISETP.NE.U32.AND UP0, UPT, UR6, URZ, UPT ;  /* 0x000000ff0600728c */ /* 0x002fc8000bf05070 */
[----:B------:R-:W-:-:S09]  /*00e0*/  UISETP.NE.AND.EX UP0, UPT, UR7, URZ, UPT, UP0 ;  /* 0x000000ff0700728c */ /* 0x000fd2000bf05300 */
[----:B------:R-:W-:Y:S05]  /*00f0*/  BRA.U !UP0, `(.L_x_1) ;  /* 0x0000000108107547 */ /* 0x000fea000b800000 */
[----:B------:R-:W1:Y:S02]  /*0100*/  LDC.64 R2, c[0x0][0x888] ;  /* 0x00022200ff027b82 */ /* 0x000e640000000a00 */
[----:B-1----:R1:W5:Y:S01]  /*0110*/  LDG.E R49, desc[UR46][R2.64] ;  /* 0x0000002e02317981 */ /* 0x002362000c1e1900 */
[----:B------:R-:W-:Y:S01]  /*0120*/  HFMA2 R96, -RZ, RZ, 0, 5.9604644775390625e-08 ;  /* 0x00000001ff607431 */ /* 0x000fe200000001ff */
[----:B------:R-:W-:Y:S05]  /*0130*/  BRA `(.L_x_0) ;  /* 0x00000000000c7947 */ /* 0x000fea0003800000 */
.L_x_1:
[----:B------:R-:W1:Y:S01]  /*0140*/  LDCU UR6, c[0x0][0x880] ;  /* 0x00011000ff0677ac */ /* 0x000e620008000800 */
[----:B------:R-:W-:Y:S01]  /*0150*/  HFMA2 R96, -RZ, RZ, 0, 5.9604644775390625e-08 ;  /* 0x00000001ff607431 */ /* 0x000fe200000001ff */
[----:B-1----:R-:W-:-:S07]  /*0160*/  MOV R49, UR6 ;  /* 0x0000000600317c02 */ /* 0x002fce0008000f00 */
.L_x_0:
[----:B------:R-:W2:Y:S02]  /*0170*/  LDCU.64 UR6, c[0x0][0x8b0] ;  /* 0x00011600ff0677ac */ /* 0x000ea40008000a00 */
[----:B--2---:R-:W-:-:S04]  /*0180*/  UISETP.NE.U32.AND UP0, UPT, UR6, URZ, UPT ;  /* 0x000000ff0600728c */ /* 0x004fc8000bf05070 */
[----:B------:R-:W-:-:S09]  /*0190*/  UISETP.NE.AND.EX UP0, UPT, UR7, URZ, UPT, UP0 ;  /* 0x000000ff0700728c */ /* 0x000fd2000bf05300 */
[----:B------:R-:W-:Y:S05]  /*01a0*/  BRA.U UP0, `(.L_x_2) ;  /* 0x0000000100247547 */ /* 0x000fea000b800000 */
[----:B------:R-:W2:Y:S02]  /*01b0*/  LDCU.64 UR6, c[0x0][0x8a8] ;  /* 0x00011500ff0677ac */ /* 0x000ea40008000a00 */
[----:B--2---:R-:W-:-:S04]  /*01c0*/  UISETP.NE.U32.AND UP0, UPT, UR6, URZ, UPT ;  /* 0x000000ff0600728c */ /* 0x004fc8000bf05070 */
[----:B------:R-:W-:-:S09]  /*01d0*/  UISETP.NE.AND.EX UP0, UPT, UR7, URZ, UPT, UP0 ;  /* 0x000000ff0700728c */ /* 0x000fd2000bf05300 */
[----:B------:R-:W-:Y:S05]  /*01e0*/  BRA.U !UP0, `(.L_x_3) ;  /* 0x00000001080c7547 */ /* 0x000fea000b800000 */
[----:B-1----:R-:W1:Y:S02]  /*01f0*/  LDC.64 R2, c[0x0][0x8a8] ;  /* 0x00022a00ff027b82 */ /* 0x002e640000000a00 */
[----:B-1----:R2:W5:Y:S01]  /*0200*/  LDG.E R47, desc[UR46][R2.64] ;  /* 0x0000002e022f7981 */ /* 0x002562000c1e1900 */
[----:B------:R-:W-:Y:S05]  /*0210*/  BRA `(.L_x_2) ;  /* 0x0000000000087947 */ /* 0x000fea0003800000 */
.L_x_3:
[----:B------:R-:W2:Y:S02]  /*0220*/  LDCU UR6, c[0x0][0x8a0] ;  /* 0x00011400ff0677ac */ /* 0x000ea40008000800 */
[----:B--2---:R-:W-:Y:S02]  /*0230*/  MOV R47, UR6 ;  /* 0x00000006002f7c02 */ /* 0x004fe40008000f00 */
.L_x_2:
[----:B------:R-:W-:Y:S01]  /*0240*/  IMAD.U32 R0, RZ, RZ, UR8 ;  /* 0x00000008ff007e24 */ /* 0x000fe2000f8e00ff */
[----:B------:R-:W-:Y:S04]  /*0250*/  BSSY.RECONVERGENT B0, `(.L_x_4) ;  /* 0x000000c000007945 */ /* 0x000fe80003800200 */
[C---:B------:R-:W-:Y:S02]  /*0260*/  ISETP.NE.OR P1, PT, R0.reuse, 0x1, !P5 ;  /* 0x000000010000780c */ /* 0x040fe40006f25670 */
[----:B------:R-:W-:-:S11]  /*0270*/  ISETP.NE.OR P0, PT, R0, 0x3, !P5 ;  /* 0x000000030000780c */ /* 0x000fd60006f05670 */
[----:B------:R-:W-:Y:S05]  /*0280*/  @P1 BRA `(.L_x_5) ;  /* 0x0000000000201947 */ /* 0x000fea0003800000 */
[----:B------:R-:W3:Y:S02]  /*0290*/  LDCU.64 UR6, c[0x0][0x348] ;  /* 0x00006900ff0677ac */ /* 0x000ee40008000a00 */
[----:B---3--:R-:W-:Y:S02]  /*02a0*/  UIADD3 UR10, UP1, UPT, UR6, 0x80, URZ ;  /* 0x00000080060a7890 */ /* 0x008fe4000ff3e0ff */
[----:B------:R-:W-:Y:S02]  /*02b0*/  UIADD3 UR6, UP0, UPT, UR6, 0x180, URZ ;  /* 0x0000018006067890 */ /* 0x000fe4000ff1e0ff */
[----:B------:R-:W-:Y:S02]  /*02c0*/  UIADD3.X UR11, UPT, UPT, URZ, UR7, URZ, UP1, !UPT ;  /* 0x00000007ff0b7290 */ /* 0x000fe40008ffe4ff */
[----:B------:R-:W-:-:S07]  /*02d0*/  UIADD3.X UR7, UPT, UPT, URZ, UR7, URZ, UP0, !UPT ;  /* 0x00000007ff077290 */ /* 0x000fce00087fe4ff */
[----:B------:R3:W-:Y:S02]  /*02e0*/  UTMACCTL.PF [UR10] ;  /* 0x000000000a0079b9 */ /* 0x0007e40008040000 */
[----:B------:R3:W-:Y:S02]  /*02f0*/  UTMACCTL.PF [UR6] ;  /* 0x00000000060079b9 */ /* 0x0007e40008040000 */
[----:B---3--:R-:W-:Y:S01]  /*0300*/  NOP ;  /* 0x0000000000007918 */ /* 0x008fe20000000000 */
.L_x_5:
[----:B------:R-:W-:Y:S05]  /*0310*/  BSYNC.RECONVERGENT B0 ;  /* 0x0000000000007941 */ /* 0x000fea0003800200 */
.L_x_4:
[----:B------:R-:W-:Y:S04]  /*0320*/  BSSY.RECONVERGENT B0, `(.L_x_6) ;  /* 0x000000a000007945 */ /* 0x000fe80003800200 */
        /* <DEDUP_REMOVED lines=9> */
.L_x_7:
[----:B------:R-:W-:Y:S05]  /*03c0*/  BSYNC.RECONVERGENT B0 ;  /* 0x0000000000007941 */ /* 0x000fea0003800200 */
.L_x_6:
[----:B------:R-:W3:Y:S01]  /*03d0*/  LDCU.64 UR6, c[0x0][0x888] ;  /* 0x00011100ff0677ac */ /* 0x000ee20008000a00 */
[----:B------:R-:W-:Y:S02]  /*03e0*/  UISETP.EQ.U32.AND UP1, UPT, UR4, URZ, UPT ;  /* 0x000000ff0400728c */ /* 0x000fe4000bf22070 */
[----:B------:R-:W-:Y:S02]  /*03f0*/  UPLOP3.LUT UP2, UPT, UPT, UPT, UPT, 0x80, 0x8 ;  /* 0x000000000008789c */ /* 0x000fe40003f4f070 */
[----:B---3--:R-:W-:-:S04]  /*0400*/  UISETP.NE.U32.AND UP0, UPT, UR6, URZ, UPT ;  /* 0x000000ff0600728c */ /* 0x008fc8000bf05070 */
[----:B------:R-:W-:-:S04]  /*0410*/  UISETP.NE.AND.EX UP0, UPT, UR7, URZ, UPT, UP0 ;  /* 0x000000ff0700728c */ /* 0x000fc8000bf05300 */
[----:B------:R-:W-:-:S04]  /*0420*/  UISETP.EQ.OR.EX UP3, UPT, UR5, URZ, !UP0, UP1 ;  /* 0x000000ff0500728c */ /* 0x000fc8000c762710 */
[----:B------:R-:W-:-:S05]  /*0430*/  UP2UR UR50, UPR, URZ, 0x8 ;  /* 0x00000008ff327883 */ /* 0x000fca0008000000 */
[----:B------:R-:W-:Y:S07]  /*0440*/  BRA.U !UP3, `(.L_x_8) ;  /* 0x000000010b207547 */ /* 0x000fee000b800000 */
[----:B------:R-:W-:Y:S01]  /*0450*/  UISETP.NE.U32.AND UP2, UPT, UR4, URZ, UPT ;  /* 0x000000ff0400728c */ /* 0x000fe2000bf45070 */
[----:B-----5:R-:W-:Y:S01]  /*0460*/  FSETP.NEU.AND P0, PT, R49, RZ, PT ;  /* 0x000000ff3100720b */ /* 0x020fe20003f0d000 */
[----:B------:R-:W-:Y:S02]  /*0470*/  USEL UR4, URZ, 0xffffffff, UP0 ;  /* 0xffffffffff047887 */ /* 0x000fe40008000000 */
[----:B------:R-:W-:-:S10]  /*0480*/  UISETP.NE.AND.EX UP2, UPT, UR5, URZ, UPT, UP2 ;  /* 0x000000ff0500728c */ /* 0x000fd4000bf45320 */
[----:B------:R-:W-:Y:S01]  /*0490*/  VOTEU.ANY UP1, P0 ;  /* 0x0000000000ff7886 */ /* 0x000fe20000020100 */
[----:B------:R-:W-:-:S04]  /*04a0*/  @!UP2 USEL UR4, URZ, 0xffffffff, UP1 ;  /* 0xffffffffff04a887 */ /* 0x000fc80008800000 */
[----:B------:R-:W-:-:S04]  /*04b0*/  ULOP3.LUT UR4, UR4, 0x1, URZ, 0xc0, !UPT ;  /* 0x0000000104047892 */ /* 0x000fc8000f8ec0ff */
[----:B------:R-:W-:-:S11]  /*04c0*/  UISETP.NE.U32.AND UP2, UPT, UR4, 0x1, UPT ;  /* 0x000000010400788c */ /* 0x000fd6000bf45070 */
.L_x_8:
[----:B-12---:R-:W1:Y:S01]  /*04d0*/  SHFL.IDX PT, R2, R101, RZ, 0x1f ;  /* 0x00001fff65027589 */ /* 0x006e6200000e0000 */
[----:B------:R-:W-:-:S04]  /*04e0*/  UISETP.NE.AND UP1, UPT, UR8, 0x2, UPT ;  /* 0x000000020800788c */ /* 0x000fc8000bf25270 */
[----:B------:R-:W-:Y:S01]  /*04f0*/  USEL UR6, URZ, 0x1, UP1 ;  /* 0x00000001ff067887 */ /* 0x000fe20008800000 */
[----:B-1----:R-:W-:-:S13]  /*0500*/  ISETP.NE.AND P0, PT, R2, RZ, PT ;  /* 0x000000ff0200720c */ /* 0x002fda0003f05270 */
[----:B------:R-:W-:Y:S05]  /*0510*/  @P0 BRA `(.L_x_9) ;  /* 0x0000000000500947 */ /* 0x000fea0003800000 */
[----:B------:R-:W1:Y:S01]  /*0520*/  S2UR UR5, SR_CgaCtaId ;  /* 0x00000000000579c3 */ /* 0x000e620000008800 */
[----:B------:R-:W-:Y:S01]  /*0530*/  UMOV UR7, 0x400 ;  /* 0x0000040000077882 */ /* 0x000fe20000000000 */
[----:B------:R-:W-:Y:S01]  /*0540*/  UMOV UR4, 0x1 ;  /* 0x0000000100047882 */ /* 0x000fe20000000000 */
[----:B------:R-:W-:Y:S01]  /*0550*/  ELECT P0, URZ, PT ;  /* 0x0000000000ff782f */ /* 0x000fe20003800000 */
[----:B------:R-:W-:-:S04]  /*0560*/  UIADD3 UR10, UPT, UPT, -UR4, 0x100000, URZ ;  /* 0x00100000040a7890 */ /* 0x000fc8000fffe1ff */
[----:B------:R-:W-:Y:S02]  /*0570*/  USHF.L.U32 UR11, UR10, 0xb, URZ ;  /* 0x0000000b0a0b7899 */ /* 0x000fe400080006ff */
[----:B------:R-:W-:Y:S02]  /*0580*/  USHF.L.U32 UR10, UR10, 0x1, URZ ;  /* 0x000000010a0a7899 */ /* 0x000fe400080006ff */
[----:B-1----:R-:W-:Y:S01]  /*0590*/  ULEA UR5, UR5, UR7, 0x18 ;  /* 0x0000000705057291 */ /* 0x002fe2000f8ec0ff */
[----:B------:R-:W1:Y:S11]  /*05a0*/  FENCE.VIEW.ASYNC.S ;  /* 0x00000000000073c6 */ /* 0x000e760000000000 */
[----:B-1----:R1:W2:Y:S01]  /*05b0*/  SYNCS.EXCH.64 URZ, [UR5], UR10 ;  /* 0x0000000a05ff75b2 */ /* 0x0022a20008000100 */
[----:B------:R1:W3:Y:S01]  /*05c0*/  SYNCS.EXCH.64 URZ, [UR5+0x28], UR10 ;  /* 0x0000280a05ff75b2 */ /* 0x0002e20008000100 */
[----:B------:R1:W4:Y:S01]  /*05d0*/  SYNCS.EXCH.64 URZ, [UR5+0x8], UR10 ;  /* 0x0000080a05ff75b2 */ /* 0x0003220008000100 */
[----:B------:R1:W1:Y:S01]  /*05e0*/  SYNCS.EXCH.64 URZ, [UR5+0x30], UR10 ;  /* 0x0000300a05ff75b2 */ /* 0x0002620008000100 */
[----:B------:R1:W1:Y:S01]  /*05f0*/  SYNCS.EXCH.64 URZ, [UR5+0x10], UR10 ;  /* 0x0000100a05ff75b2 */ /* 0x0002620008000100 */
[----:B------:R1:W1:Y:S01]  /*0600*/  SYNCS.EXCH.64 URZ, [UR5+0x38], UR10 ;  /* 0x0000380a05ff75b2 */ /* 0x0002620008000100 */
[----:B------:R1:W1:Y:S01]  /*0610*/  SYNCS.EXCH.64 URZ, [UR5+0x18], UR10 ;  /* 0x0000180a05ff75b2 */ /* 0x0002620008000100 */
[----:B------:R1:W1:Y:S01]  /*0620*/  SYNCS.EXCH.64 URZ, [UR5+0x40], UR10 ;  /* 0x0000400a05ff75b2 */ /* 0x0002620008000100 */
[----:B------:R1:W1:Y:S01]  /*0630*/  SYNCS.EXCH.64 URZ, [UR5+0x20], UR10 ;  /* 0x0000200a05ff75b2 */ /* 0x0002620008000100 */
[----:B------:R1:W1:Y:S01]  /*0640*/  SYNCS.EXCH.64 URZ, [UR5+0x48], UR10 ;  /* 0x0000480a05ff75b2 */ /* 0x0002620008000100 */
[----:B------:R-:W-:Y:S01]  /*0650*/  NOP ;  /* 0x0000000000007918 */ /* 0x000fe20000000000 */
.L_x_9:
[----:B------:R-:W2:Y:S01]  /*0660*/  SHFL.IDX PT, R2, R101, RZ, 0x1f ;  /* 0x00001fff65027589 */ /* 0x000ea200000e0000 */
[----:B------:R-:W-:Y:S01]  /*0670*/  NOP ;  /* 0x0000000000007918 */ /* 0x000fe20000000000 */
[----:B--2---:R-:W-:-:S13]  /*0680*/  ISETP.NE.AND P0, PT, R2, 0x1, PT ;  /* 0x000000010200780c */ /* 0x004fda0003f05270 */
[----:B------:R-:W-:Y:S05]  /*0690*/  @P0 BRA `(.L_x_10) ;  /* 0x0000000000580947 */ /* 0x000fea0003800000 */
[----:B------:R-:W2:Y:S01]  /*06a0*/  S2UR UR7, SR_CgaCtaId ;  /* 0x00000000000779c3 */ /* 0x000ea20000008800 */
[----:B------:R-:W-:Y:S01]  /*06b0*/  UMOV UR9, 0x400 ;  /* 0x0000040000097882 */ /* 0x000fe20000000000 */
[----:B-1----:R-:W-:Y:S01]  /*06c0*/  UMOV UR5, 0x20 ;  /* 0x0000002000057882 */ /* 0x002fe20000000000 */
[----:B------:R-:W-:Y:S01]  /*06d0*/  UMOV UR4, 0x80 ;  /* 0x0000008000047882 */ /* 0x000fe20000000000 */
[----:B------:R-:W-:-:S04]  /*06e0*/  UIADD3 UR10, UPT, UPT, -UR5, 0x100000, URZ ;  /* 0x00100000050a7890 */ /* 0x000fc8000fffe1ff */
[----:B------:R-:W-:Y:S02]  /*06f0*/  USHF.L.U32 UR11, UR10, 0xb, URZ ;  /* 0x0000000b0a0b7899 */ /* 0x000fe400080006ff */
[----:B------:R-:W-:Y:S02]  /*0700*/  USHF.L.U32 UR10, UR10, 0x1, URZ ;  /* 0x000000010a0a7899 */ /* 0x000fe400080006ff */
[----:B------:R-:W-:-:S04]  /*0710*/  UIADD3 UR4, UPT, UPT, -UR4, 0x100000, URZ ;  /* 0x0010000004047890 */ /* 0x000fc8000fffe1ff */
[----:B------:R-:W-:Y:S02]  /*0720*/  USHF.L.U32 UR5, UR4, 0xb, URZ ;  /* 0x0000000b04057899 */ /* 0x000fe400080006ff */
[----:B------:R-:W-:Y:S01]  /*0730*/  USHF.L.U32 UR4, UR4, 0x1, URZ ;  /* 0x0000000104047899 */ /* 0x000fe200080006ff */
[----:B------:R-:W-:Y:S01]  /*0740*/  ELECT P0, URZ, PT ;  /* 0x0000000000ff782f */ /* 0x000fe20003800000 */
[----:B--2---:R-:W-:Y:S01]  /*0750*/  ULEA UR7, UR7, UR9, 0x18 ;  /* 0x0000000907077291 */ /* 0x004fe2000f8ec0ff */
[----:B------:R-:W1:Y:S11]  /*0760*/  FENCE.VIEW.ASYNC.S ;  /* 0x00000000000073c6 */ /* 0x000e760000000000 */
[----:B-1----:R2:W1:Y:S01]  /*0770*/  SYNCS.EXCH.64 URZ, [UR7+0x50], UR10 ;  /* 0x0000500a07ff75b2 */ /* 0x0024620008000100 */
[----:B------:R2:W1:Y:S01]  /*0780*/  SYNCS.EXCH.64 URZ, [UR7+0x70], UR4 ;  /* 0x0000700407ff75b2 */ /* 0x0004620008000100 */
[----:B------:R2:W1:Y:S01]  /*0790*/  SYNCS.EXCH.64 URZ, [UR7+0x58], UR10 ;  /* 0x0000580a07ff75b2 */ /* 0x0004620008000100 */
[----:B------:R2:W1:Y:S01]  /*07a0*/  SYNCS.EXCH.64 URZ, [UR7+0x78], UR4 ;  /* 0x0000780407ff75b2 */ /* 0x0004620008000100 */
[----:B------:R2:W1:Y:S01]  /*07b0*/  SYNCS.EXCH.64 URZ, [UR7+0x60], UR10 ;  /* 0x0000600a07ff75b2 */ /* 0x0004620008000100 */
[----:B------:R2:W1:Y:S01]  /*07c0*/  SYNCS.EXCH.64 URZ, [UR7+0x80], UR4 ;  /* 0x0000800407ff75b2 */ /* 0x0004620008000100 */
[----:B------:R2:W1:Y:S01]  /*07d0*/  SYNCS.EXCH.64 URZ, [UR7+0x68], UR10 ;  /* 0x0000680a07ff75b2 */ /* 0x0004620008000100 */
[----:B------:R2:W1:Y:S02]  /*07e0*/  SYNCS.EXCH.64 URZ, [UR7+0x88], UR4 ;  /* 0x0000880407ff75b2 */ /* 0x0004640008000100 */
[----:B--2---:R-:W-:Y:S01]  /*07f0*/  NOP ;  /* 0x0000000000007918 */ /* 0x004fe20000000000 */
.L_x_10:
[----:B------:R-:W2:Y:S01]  /*0800*/  SHFL.IDX PT, R2, R101, RZ, 0x1f ;  /* 0x00001fff65027589 */ /* 0x000ea200000e0000 */
[----:B------:R-:W-:Y:S01]  /*0810*/  NOP ;  /* 0x0000000000007918 */ /* 0x000fe20000000000 */
[----:B--2---:R-:W-:-:S13]  /*0820*/  ISETP.NE.AND P0, PT, R2, 0x3, PT ;  /* 0x000000030200780c */ /* 0x004fda0003f05270 */
[----:B------:R-:W-:Y:S05]  /*0830*/  @P0 BRA `(.L_x_11) ;  /* 0x0000000000300947 */ /* 0x000fea0003800000 */
[----:B-1----:R-:W1:Y:S01]  /*0840*/  S2UR UR5, SR_CgaCtaId ;  /* 0x00000000000579c3 */ /* 0x002e620000008800 */
        /* <DEDUP_REMOVED lines=8> */
[----:B-1----:R2:W1:Y:S01]  /*08d0*/  SYNCS.EXCH.64 URZ, [UR5+0x90], UR10 ;  /* 0x0000900a05ff75b2 */ /* 0x0024620008000100 */
[----:B------:R2:W1:Y:S02]  /*08e0*/  SYNCS.EXCH.64 URZ, [UR5+0x98], UR10 ;  /* 0x0000980a05ff75b2 */ /* 0x0004640008000100 */
[----:B--2---:R-:W-:Y:S01]  /*08f0*/  NOP ;  /* 0x0000000000007918 */ /* 0x004fe20000000000 */
.L_x_11:
[----:B------:R-:W2:Y:S01]  /*0900*/  SHFL.IDX PT, R2, R101, RZ, 0x1f ;  /* 0x00001fff65027589 */ /* 0x000ea200000e0000 */
[----:B------:R-:W-:Y:S01]  /*0910*/  NOP ;  /* 0x0000000000007918 */ /* 0x000fe20000000000 */
[----:B--2---:R-:W-:-:S13]  /*0920*/  ISETP.NE.AND P0, PT, R2, 0x4, PT ;  /* 0x000000040200780c */ /* 0x004fda0003f05270 */
[----:B------:R-:W-:Y:S05]  /*0930*/  @P0 BRA `(.L_x_12) ;  /* 0x00000000004c0947 */ /* 0x000fea0003800000 */
[----:B-1----:R-:W1:Y:S01]  /*0940*/  S2UR UR5, SR_CgaCtaId ;  /* 0x00000000000579c3 */ /* 0x002e620000008800 */
[----:B------:R-:W-:Y:S01]  /*0950*/  UMOV UR9, 0x100 ;  /* 0x0000010000097882 */ /* 0x000fe20000000000 */
[----:B------:R-:W-:Y:S01]  /*0960*/  UMOV UR7, 0x400 ;  /* 0x0000040000077882 */ /* 0x000fe20000000000 */
[----:B------:R-:W-:Y:S01]  /*0970*/  USEL UR9, UR9, 0xe0, UP2 ;  /* 0x000000e009097887 */ /* 0x000fe20009000000 */
[----:B------:R-:W-:Y:S01]  /*0980*/  UMOV UR4, 0x1 ;  /* 0x0000000100047882 */ /* 0x000fe20000000000 */
[----:B------:R-:W-:Y:S01]  /*0990*/  ELECT P0, URZ, PT ;  /* 0x0000000000ff782f */ /* 0x000fe20003800000 */
[----:B------:R-:W-:-:S04]  /*09a0*/  UIADD3 UR10, UPT, UPT, -UR4, 0x100000, URZ ;  /* 0x00100000040a7890 */ /* 0x000fc8000fffe1ff */
[----:B------:R-:W-:Y:S02]  /*09b0*/  USHF.L.U32 UR11, UR10, 0xb, URZ ;  /* 0x0000000b0a0b7899 */ /* 0x000fe400080006ff */
[----:B------:R-:W-:Y:S02]  /*09c0*/  USHF.L.U32 UR10, UR10, 0x1, URZ ;  /* 0x000000010a0a7899 */ /* 0x000fe400080006ff */
[----:B------:R-:W-:-:S04]  /*09d0*/  UIADD3 UR12, UPT, UPT, -UR9, 0x100000, URZ ;  /* 0x00100000090c7890 */ /* 0x000fc8000fffe1ff */
[----:B------:R-:W-:Y:S02]  /*09e0*/  USHF.L.U32 UR13, UR12, 0xb, URZ ;  /* 0x0000000b0c0d7899 */ /* 0x000fe400080006ff */
[----:B------:R-:W-:Y:S02]  /*09f0*/  USHF.L.U32 UR12, UR12, 0x1, URZ ;  /* 0x000000010c0c7899 */ /* 0x000fe400080006ff */
[----:B-1----:R-:W-:Y:S01]  /*0a00*/  ULEA UR5, UR5, UR7, 0x18 ;  /* 0x0000000705057291 */ /* 0x002fe2000f8ec0ff */
[----:B------:R-:W1:Y:S11]  /*0a10*/  FENCE.VIEW.ASYNC.S ;  /* 0x00000000000073c6 */ /* 0x000e760000000000 */
[----:B-1----:R2:W1:Y:S01]  /*0a20*/  SYNCS.EXCH.64 URZ, [UR5+0xa0], UR10 ;  /* 0x0000a00a05ff75b2 */ /* 0x0024620008000100 */
[----:B------:R2:W1:Y:S01]  /*0a30*/  SYNCS.EXCH.64 URZ, [UR5+0xb0], UR12 ;  /* 0x0000b00c05ff75b2 */ /* 0x0004620008000100 */
[----:B------:R2:W1:Y:S01]  /*0a40*/  SYNCS.EXCH.64 URZ, [UR5+0xa8], UR10 ;  /* 0x0000a80a05ff75b2 */ /* 0x0004620008000100 */
[----:B------:R2:W1:Y:S02]  /*0a50*/  SYNCS.EXCH.64 URZ, [UR5+0xb8], UR12 ;  /* 0x0000b80c05ff75b2 */ /* 0x0004640008000100 */
[----:B--2---:R-:W-:Y:S01]  /*0a60*/  NOP ;  /* 0x0000000000007918 */ /* 0x004fe20000000000 */
.L_x_12:
        /* <DEDUP_REMOVED lines=26> */
.L_x_13:
        /* <DEDUP_REMOVED lines=18> */
.L_x_14:
[----:B-1----:R-:W1:Y:S01]  /*0d30*/  S2UR UR5, SR_CTAID.X ;  /* 0x00000000000579c3 */ /* 0x002e620000002500 */
[----:B------:R-:W-:-:S05]  /*0d40*/  CS2R.32 R95, SR_CgaSize ;  /* 0x00000000005f7805 */ /* 0x000fca0000008a00 */
[----:B------:R-:W-:-:S05]  /*0d50*/  IMAD R95, R95, -0xa0, RZ ;  /* 0xffffff605f5f7824 */ /* 0x000fca00078e02ff */
[----:B------:R-:W-:-:S14]  /*0d60*/  R2UR UR9, R95 ;  /* 0x000000005f0972ca */ /* 0x000fdc00000e0000 */
[----:B------:R-:W2:Y:S01]  /*0d70*/  LDCU UR9, c[0x0][UR9+0x2b0] ;  /* 0x00005600090977ac */ /* 0x000ea20008000800 */
[----:B------:R-:W-:Y:S01]  /*0d80*/  NOP ;  /* 0x0000000000007918 */ /* 0x000fe20000000000 */
[----:B------:R-:W-:-:S05]  /*0d90*/  CS2R.32 R95, SR_CgaSize ;  /* 0x00000000005f7805 */ /* 0x000fca0000008a00 */
[----:B------:R-:W-:-:S05]  /*0da0*/  IMAD R95, R95, -0xa0, RZ ;  /* 0xffffff605f5f7824 */ /* 0x000fca00078e02ff */
[----:B------:R-:W-:-:S14]  /*0db0*/  R2UR UR7, R95 ;  /* 0x000000005f0772ca */ /* 0x000fdc00000e0000 */
[----:B------:R-:W3:Y:S01]  /*0dc0*/  LDCU UR7, c[0x0][UR7+0x2b4] ;  /* 0x00005680070777ac */ /* 0x000ee20008000800 */
[----:B------:R-:W4:Y:S08]  /*0dd0*/  S2UR UR4, SR_CTAID.Y ;  /* 0x00000000000479c3 */ /* 0x000f300000002600 */
[----:B------:R-:W3:Y:S01]  /*0de0*/  LDC R10, c[0x0][0xb24] ;  /* 0x0002c900ff0a7b82 */ /* 0x000ee20000000800 */
[----:B-1----:R-:W-:-:S02]  /*0df0*/  I2FP.F32.U32 R95, UR5 ;  /* 0x00000005005f7c45 */ /* 0x002fc40008201000 */
[----:B------:R-:W-:-:S05]  /*0e00*/  CS2R.32 R3, SR_CgaSize ;  /* 0x0000000000037805 */ /* 0x000fca0000008a00 */
[----:B------:R-:W-:-:S06]  /*0e10*/  IMAD R3, R3, -0xa0, RZ ;  /* 0xffffff6003037824 */ /* 0x000fcc00078e02ff */
[----:B------:R-:W1:Y:S01]  /*0e20*/  LDC R3, c[0x0][R3+0x2a0] ;  /* 0x0000a80003037b82 */ /* 0x000e620000000800 */
[----:B------:R-:W-:Y:S01]  /*0e30*/  MOV R15, UR5 ;  /* 0x00000005000f7c02 */ /* 0x000fe20008000f00 */
[----:B--2---:R-:W-:Y:S01]  /*0e40*/  FMUL R95, R95, UR9 ;  /* 0x000000095f5f7c20 */ /* 0x004fe20008400000 */
[----:B----4-:R-:W-:Y:S02]  /*0e50*/  I2FP.F32.U32 R94, UR4 ;  /* 0x00000004005e7c45 */ /* 0x010fe40008201000 */
[----:B------:R-:W-:-:S05]  /*0e60*/  CS2R.32 R2, SR_CgaSize ;  /* 0x0000000000027805 */ /* 0x000fca0000008a00 */
[----:B------:R-:W-:-:S06]  /*0e70*/  IMAD R2, R2, -0xa0, RZ ;  /* 0xffffff6002027824 */ /* 0x000fcc00078e02ff */
[----:B------:R-:W2:Y:S01]  /*0e80*/  LDC R2, c[0x0][R2+0x2a4] ;  /* 0x0000a90002027b82 */ /* 0x000ea20000000800 */
[----:B------:R-:W-:Y:S01]  /*0e90*/  MOV R14, UR4 ;  /* 0x00000004000e7c02 */ /* 0x000fe20008000f00 */
[----:B------:R-:W4:Y:S01]  /*0ea0*/  F2I.U32.TRUNC.NTZ R95, R95 ;  /* 0x0000005f005f7305 */ /* 0x000f22000020f000 */
[----:B---3--:R-:W-:-:S05]  /*0eb0*/  FMUL R94, R94, UR7 ;  /* 0x000000075e5e7c20 */ /* 0x008fca0008400000 */
[----:B------:R-:W-:Y:S01]  /*0ec0*/  BAR.SYNC.DEFER_BLOCKING 0x0 ;  /* 0x0000000000007b1d */ /* 0x000fe20000010000 */
[----:B------:R-:W-:-:S05]  /*0ed0*/  ISETP.GE.AND P0, PT, R10, 0x1, PT ;  /* 0x000000010a00780c */ /* 0x000fca0003f06270 */
[----:B------:R-:W3:Y:S02]  /*0ee0*/  F2I.U32.TRUNC.NTZ R94, R94 ;  /* 0x0000005e005e7305 */ /* 0x000ee4000020f000 */
[----:B------:R-:W2:Y:S01]  /*0ef0*/  S2UR UR36, SR_CTAID.Z ;  /* 0x00000000002479c3 */ /* 0x000ea20000002700 */
[----:B----4-:R-:W-:-:S05]  /*0f00*/  IADD3 R95, PT, PT, -R95, RZ, RZ ;  /* 0x000000ff5f5f7210 */ /* 0x010fca0007ffe1ff */
[----:B-1----:R-:W-:Y:S01]  /*0f10*/  IMAD R95, R3, R95, UR5 ;  /* 0x00000005035f7e24 */ /* 0x002fe2000f8e025f */
[----:B---3--:R-:W-:-:S05]  /*0f20*/  IADD3 R94, PT, PT, -R94, RZ, RZ ;  /* 0x000000ff5e5e7210 */ /* 0x008fca0007ffe1ff */
[----:B--2---:R-:W-:Y:S01]  /*0f30*/  IMAD R94, R2, R94, UR4 ;  /* 0x00000004025e7e24 */ /* 0x004fe2000f8e025e */
[----:B------:R-:W-:Y:S06]  /*0f40*/  @!P0 BRA `(.L_x_15) ;  /* 0x0000000000b88947 */ /* 0x000fec0003800000 */
[----:B------:R-:W1:Y:S01]  /*0f50*/  LDC.64 R4, c[0x0][0xb18] ;  /* 0x0002c600ff047b82 */ /* 0x000e620000000a00 */
[----:B------:R-:W-:-:S07]  /*0f60*/  ISETP.NE.AND P0, PT, R10, 0x1, PT ;  /* 0x000000010a00780c */ /* 0x000fce0003f05270 */
[----:B------:R-:W2:Y:S08]  /*0f70*/  LDC R9, c[0x0][0xb0c] ;  /* 0x0002c300ff097b82 */ /* 0x000eb00000000800 */
[----:B------:R-:W3:Y:S08]  /*0f80*/  LDC R12, c[0x0][0x370] ;  /* 0x0000dc00ff0c7b82 */ /* 0x000ef00000000800 */
[----:B------:R-:W4:Y:S01]  /*0f90*/  LDC R11, c[0x0][0x374] ;  /* 0x0000dd00ff0b7b82 */ /* 0x000f220000000800 */
[----:B-1----:R-:W-:-:S07]  /*0fa0*/  ISETP.NE.AND P1, PT, R4, 0x1, PT ;  /* 0x000000010400780c */ /* 0x002fce0003f25270 */
[----:B------:R-:W3:Y:S01]  /*0fb0*/  LDC.64 R6, c[0x0][0xb10] ;  /* 0x0002c400ff067b82 */ /* 0x000ee20000000a00 */
[----:B--2---:R-:W-:-:S07]  /*0fc0*/  ISETP.NE.AND P2, PT, R9, 0x1, PT ;  /* 0x000000010900780c */ /* 0x004fce0003f45270 */
[----:B------:R-:W1:Y:S08]  /*0fd0*/  LDC R8, c[0x0][0xb20] ;  /* 0x0002c800ff087b82 */ /* 0x000e700000000800 */
[----:B------:R-:W2:Y:S01]  /*0fe0*/  LDC.64 R2, c[0x0][0xb28] ;  /* 0x0002ca00ff027b82 */ /* 0x000ea20000000a00 */
[----:B----4-:R-:W-:-:S04]  /*0ff0*/  IMAD.HI.U32 R13, R11, R5, RZ ;  /* 0x000000050b0d7227 */ /* 0x010fc800078e00ff */
[----:B------:R-:W-:-:S04]  /*1000*/  IMAD.HI.U32 R5, R14, R5, RZ ;  /* 0x000000050e057227 */ /* 0x000fc800078e00ff */
[----:B---3--:R-:W-:-:S05]  /*1010*/  IMAD.HI.U32 R16, R12, R6, RZ ;  /* 0x000000060c107227 */ /* 0x008fca00078e00ff */
[-C--:B------:R-:W-:Y:S01]  /*1020*/  @P2 SHF.R.U32.HI R12, RZ, R7.reuse, R16 ;  /* 0x00000007ff0c2219 */ /* 0x080fe20000011610 */
[----:B------:R-:W-:Y:S01]  /*1030*/  IMAD.HI.U32 R16, R15, R6, RZ ;  /* 0x000000060f107227 */ /* 0x000fe200078e00ff */
[-C--:B-1----:R-:W-:Y:S02]  /*1040*/  @P1 SHF.R.U32.HI R11, RZ, R8.reuse, R13 ;  /* 0x00000008ff0b1219 */ /* 0x082fe4000001160d */
[----:B------:R-:W-:Y:S02]  /*1050*/  SHF.R.U32.HI R5, RZ, R8, R5 ;  /* 0x00000008ff057219 */ /* 0x000fe40000011605 */
[----:B------:R-:W-:Y:S02]  /*1060*/  SHF.R.U32.HI R16, RZ, R7, R16 ;  /* 0x00000007ff107219 */ /* 0x000fe40000011610 */
[----:B------:R-:W-:Y:S01]  /*1070*/  SEL R5, R14, R5, !P1 ;  /* 0x000000050e057207 */ /* 0x000fe20004800000 */
[----:B--2---:R-:W-:Y:S01]  /*1080*/  IMAD.HI.U32 R13, R11, R2, RZ ;  /* 0x000000020b0d7227 */ /* 0x004fe200078e00ff */
[----:B------:R-:W-:-:S03]  /*1090*/  SEL R16, R15, R16, !P2 ;  /* 0x000000100f107207 */ /* 0x000fc60005000000 */
[----:B------:R-:W-:Y:S01]  /*10a0*/  IMAD.HI.U32 R6, R12, R2, RZ ;  /* 0x000000020c067227 */ /* 0x000fe200078e00ff */
[----:B------:R-:W-:-:S04]  /*10b0*/  @P0 SHF.R.U32.HI R11, RZ, R3, R13 ;  /* 0x00000003ff0b0219 */ /* 0x000fc8000001160d */
[----:B------:R-:W-:Y:S01]  /*10c0*/  @P0 SHF.R.U32.HI R12, RZ, R3, R6 ;  /* 0x00000003ff0c0219 */ /* 0x000fe20000011606 */
[----:B------:R-:W-:-:S04]  /*10d0*/  IMAD R11, R11, R10, RZ ;  /* 0x0000000a0b0b7224 */ /* 0x000fc800078e02ff */
[----:B------:R-:W-:Y:S01]  /*10e0*/  IMAD R6, R12, R10, RZ ;  /* 0x0000000a0c067224 */ /* 0x000fe200078e02ff */
[----:B------:R-:W-:-:S04]  /*10f0*/  ISETP.GE.AND P1, PT, R5, R11, PT ;  /* 0x0000000b0500720c */ /* 0x000fc80003f26270 */
[----:B------:R-:W-:Y:S01]  /*1100*/  ISETP.GE.OR P1, PT, R16, R6, P1 ;  /* 0x000000061000720c */ /* 0x000fe20000f26670 */
[----:B------:R-:W-:-:S05]  /*1110*/  IMAD.HI.U32 R6, R5, R2, RZ ;  /* 0x0000000205067227 */ /* 0x000fca00078e00ff */
[----:B------:R-:W-:-:S04]  /*1120*/  SHF.R.U32.HI R6, RZ, R3, R6 ;  /* 0x00000003ff067219 */ /* 0x000fc80000011606 */
[----:B------:R-:W-:-:S03]  /*1130*/  SEL R6, R5, R6, !P0 ;  /* 0x0000000605067207 */ /* 0x000fc60004000000 */
[----:B------:R-:W-:Y:S01]  /*1140*/  @!P1 IMAD.HI.U32 R7, R16, R2, RZ ;  /* 0x0000000210079227 */ /* 0x000fe200078e00ff */
[----:B------:R-:W-:-:S04]  /*1150*/  IADD3 R2, PT, PT, -R6, RZ, RZ ;  /* 0x000000ff06027210 */ /* 0x000fc80007ffe1ff */
[----:B------:R-:W-:Y:S01]  /*1160*/  @!P1 SHF.R.U32.HI R3, RZ, R3, R7 ;  /* 0x00000003ff039219 */ /* 0x000fe20000011607 */
[----:B------:R-:W-:Y:S01]  /*1170*/  IMAD R2, R10, R2, R5 ;  /* 0x000000020a027224 */ /* 0x000fe200078e0205 */
[----:B------:R-:W-:Y:S02]  /*1180*/  IADD3 R7, PT, PT, -R5, RZ, RZ ;  /* 0x000000ff05077210 */ /* 0x000fe40007ffe1ff */
[----:B------:R-:W-:-:S03]  /*1190*/  @!P1 SEL R3, R16, R3, !P0 ;  /* 0x0000000310039207 */ /* 0x000fc60004000000 */
[----:B------:R-:W-:Y:S02]  /*11a0*/  IMAD R7, R4, R7, R14 ;  /* 0x0000000704077224 */ /* 0x000fe400078e020e */
[--C-:B------:R-:W-:Y:S02]  /*11b0*/  @!P1 IMAD.IADD R6, R6, 0x1, -R3.reuse ;  /* 0x0000000106069824 */ /* 0x100fe400078e0a03 */
[----:B------:R-:W-:Y:S01]  /*11c0*/  @!P1 IMAD R3, R2, R12, R3 ;  /* 0x0000000c02039224 */ /* 0x000fe200078e0203 */
[----:B------:R-:W-:Y:S01]  /*11d0*/  IADD3 R2, PT, PT, -R16, RZ, RZ ;  /* 0x000000ff10027210 */ /* 0x000fe20007ffe1ff */
[----:B------:R-:W-:Y:S02]  /*11e0*/  @!P1 IMAD R5, R6, R10, R16 ;  /* 0x0000000a06059224 */ /* 0x000fe400078e0210 */
[----:B------:R-:W-:Y:S02]  /*11f0*/  @!P1 IMAD.MOV.U32 R16, RZ, RZ, R3 ;  /* 0x000000ffff109224 */ /* 0x000fe400078e0003 */
[----:B------:R-:W-:-:S02]  /*1200*/  IMAD R2, R9, R2, R15 ;  /* 0x0000000209027224 */ /* 0x000fc400078e020f */
[----:B------:R-:W-:Y:S02]  /*1210*/  IMAD R14, R5, R4, R7 ;  /* 0x00000004050e7224 */ /* 0x000fe400078e0207 */
[----:B------:R-:W-:Y:S02]  /*1220*/  IMAD R15, R16, R9, R2 ;  /* 0x00000009100f7224 */ /* 0x000fe400078e0202 */
.L_x_15:
[----:B------:R-:W1:Y:S01]  /*1230*/  LDCU UR4, c[0x0][0xb30] ;  /* 0x00016600ff0477ac */ /* 0x000e620008000800 */
[----:B------:R-:W2:Y:S08]  /*1240*/  S2UR UR37, SR_CgaCtaId ;  /* 0x00000000002579c3 */ /* 0x000eb00000008800 */
[----:B------:R-:W3:Y:S01]  /*1250*/  LDC R40, c[0x0][0xb24] ;  /* 0x0002c900ff287b82 */ /* 0x000ee20000000800 */
[----:B-1----:R-:W-:-:S09]  /*1260*/  UISETP.NE.AND UP1, UPT, UR4, 0x1, UPT ;  /* 0x000000010400788c */ /* 0x002fd2000bf25270 */
[----:B--2---:R-:W-:Y:S05]  /*1270*/  BRA.U UP1, `(.L_x_16) ;  /* 0x0000000101407547 */ /* 0x004fea000b800000 */
[----:B------:R-:W1:Y:S08]  /*1280*/  LDC.64 R4, c[0x0][0xb10] ;  /* 0x0002c400ff047b82 */ /* 0x000e700000000a00 */
[----:B------:R-:W2:Y:S08]  /*1290*/  LDC.64 R2, c[0x0][0xb18] ;  /* 0x0002c600ff027b82 */ /* 0x000eb00000000a00 */
[----:B------:R-:W4:Y:S08]  /*12a0*/  LDC R6, c[0x0][0xb20] ;  /* 0x0002c800ff067b82 */ /* 0x000f300000000800 */
[----:B------:R-:W3:Y:S01]  /*12b0*/  LDC R7, c[0x0][0xb0c] ;  /* 0x0002c300ff077b82 */ /* 0x000ee20000000800 */
[----:B-1----:R-:W-:-:S05]  /*12c0*/  IMAD.HI.U32 R4, R15, R4, RZ ;  /* 0x000000040f047227 */ /* 0x002fca00078e00ff */
[----:B------:R-:W-:Y:S01]  /*12d0*/  SHF.R.U32.HI R4, RZ, R5, R4 ;  /* 0x00000005ff047219 */ /* 0x000fe20000011604 */
[----:B--2---:R-:W-:Y:S01]  /*12e0*/  IMAD.HI.U32 R3, R14, R3, RZ ;  /* 0x000000030e037227 */ /* 0x004fe200078e00ff */
[----:B------:R-:W-:-:S04]  /*12f0*/  ISETP.NE.AND P0, PT, R2, 0x1, PT ;  /* 0x000000010200780c */ /* 0x000fc80003f05270 */
[----:B----4-:R-:W-:-:S04]  /*1300*/  SHF.R.U32.HI R3, RZ, R6, R3 ;  /* 0x00000006ff037219 */ /* 0x010fc80000011603 */
[----:B------:R-:W-:Y:S02]  /*1310*/  SEL R3, R14, R3, !P0 ;  /* 0x000000030e037207 */ /* 0x000fe40004000000 */
[----:B---3--:R-:W-:-:S04]  /*1320*/  ISETP.NE.AND P1, PT, R7, 0x1, PT ;  /* 0x000000010700780c */ /* 0x008fc80003f25270 */
[----:B------:R-:W-:-:S05]  /*1330*/  SEL R4, R15, R4, !P1 ;  /* 0x000000040f047207 */ /* 0x000fca0004800000 */
[----:B------:R-:W-:Y:S02]  /*1340*/  IMAD.IADD R5, R3, 0x1, -R4 ;  /* 0x0000000103057824 */ /* 0x000fe400078e0a04 */
[----:B------:R-:W-:Y:S02]  /*1350*/  IMAD.IADD R3, R4, 0x1, -R3 ;  /* 0x0000000104037824 */ /* 0x000fe400078e0a03 */
[----:B------:R-:W-:Y:S02]  /*1360*/  IMAD R15, R5, R7, R15 ;  /* 0x00000007050f7224 */ /* 0x000fe400078e020f */
[----:B------:R-:W-:-:S07]  /*1370*/  IMAD R14, R3, R2, R14 ;  /* 0x00000002030e7224 */ /* 0x000fce00078e020e */
.L_x_16:
[----:B------:R-:W-:Y:S01]  /*1380*/  BAR.SYNC.DEFER_BLOCKING 0x0 ;  /* 0x0000000000007b1d */ /* 0x000fe20000010000 */
[----:B------:R-:W-:Y:S01]  /*1390*/  UISETP.NE.AND UP1, UPT, UR8, 0x2, UPT ;  /* 0x000000020800788c */ /* 0x000fe2000bf25270 */
[----:B------:R-:W-:Y:S02]  /*13a0*/  ISETP.NE.OR P5, PT, R0, 0x2, !P5 ;  /* 0x000000020000780c */ /* 0x000fe40006fa5670 */
[----:B------:R-:W-:-:S06]  /*13b0*/  LOP3.LUT R2, R108, 0x1f, RZ, 0xc0, !PT ;  /* 0x0000001f6c027812 */ /* 0x000fcc00078ec0ff */
[----:B------:R-:W-:Y:S05]  /*13c0*/  BRA.U UP1, `(.L_x_17) ;  /* 0x0000001101807547 */ /* 0x000fea000b800000 */
[----:B------:R-:W1:Y:S01]  /*13d0*/  LDCU UR13, c[0x0][0x38c] ;  /* 0x00007180ff0d77ac */ /* 0x000e620008000800 */
[----:B------:R-:W2:Y:S01]  /*13e0*/  LDC R8, c[0x0][0x370] ;  /* 0x0000dc00ff087b82 */ /* 0x000ea20000000800 */
[----:B------:R-:W-:Y:S01]  /*13f0*/  PLOP3.LUT P1, PT, PT, PT, UP2, 0x80, 0x8 ;  /* 0x000000000008781c */ /* 0x000fe20003f2f028 */
[----:B------:R-:W-:Y:S01]  /*1400*/  IMAD.MOV.U32 R17, RZ, RZ, 0x1 ;  /* 0x00000001ff117424 */ /* 0x000fe200078e00ff */
[----:B------:R-:W-:Y:S01]  /*1410*/  ISETP.EQ.OR P4, PT, R2, RZ, P5 ;  /* 0x000000ff0200720c */ /* 0x000fe20002f82670 */
[----:B------:R-:W-:Y:S01]  /*1420*/  IMAD.MOV.U32 R16, RZ, RZ, RZ ;  /* 0x000000ffff107224 */ /* 0x000fe200078e00ff */
[----:B------:R-:W-:Y:S02]  /*1430*/  PLOP3.LUT P1, PT, P1, PT, PT, 0x8, 0x80 ;  /* 0x000000000080781c */ /* 0x000fe40000f2e170 */
[----:B------:R-:W-:Y:S01]  /*1440*/  CS2R R12, SRZ ;  /* 0x00000000000c7805 */ /* 0x000fe2000001ff00 */
[----:B------:R-:W-:Y:S01]  /*1450*/  IMAD.MOV.U32 R11, RZ, RZ, 0x1 ;  /* 0x00000001ff0b7424 */ /* 0x000fe200078e00ff */
[----:B------:R-:W4:Y:S01]  /*1460*/  LDC R0, c[0x0][0x374] ;  /* 0x0000dd00ff007b82 */ /* 0x000f220000000800 */
[----:B------:R-:W2:Y:S01]  /*1470*/  LDCU.64 UR22, c[0x0][0x348] ;  /* 0x00006900ff1677ac */ /* 0x000ea20008000a00 */
[----:B------:R-:W-:Y:S01]  /*1480*/  UMOV UR6, URZ ;  /* 0x000000ff00067c82 */ /* 0x000fe20008000000 */
[----:B-1----:R-:W-:-:S04]  /*1490*/  UIADD3 UR5, UPT, UPT, UR13, 0x7f, URZ ;  /* 0x0000007f0d057890 */ /* 0x002fc8000fffe0ff */
[----:B------:R-:W-:-:S04]  /*14a0*/  USHF.R.S32.HI UR4, URZ, 0x1f, UR5 ;  /* 0x0000001fff047899 */ /* 0x000fc80008011405 */
[----:B------:R-:W-:-:S04]  /*14b0*/  ULEA.HI UR4, UR4, UR5, URZ, 0x7 ;  /* 0x0000000504047291 */ /* 0x000fc8000f8f38ff */
[----:B------:R-:W-:Y:S02]  /*14c0*/  USHF.R.S32.HI UR15, URZ, 0x7, UR4 ;  /* 0x00000007ff0f7899 */ /* 0x000fe40008011404 */
[----:B------:R-:W-:Y:S02]  /*14d0*/  UIADD3 UR4, UPT, UPT, UR13, -0x1, URZ ;  /* 0xffffffff0d047890 */ /* 0x000fe4000fffe0ff */
[----:B------:R-:W-:Y:S02]  /*14e0*/  UISETP.LT.U32.AND UP0, UPT, UR15, 0x5, UPT ;  /* 0x000000050f00788c */ /* 0x000fe4000bf01070 */
[----:B------:R-:W-:Y:S02]  /*14f0*/  UISETP.GE.U32.AND UP1, UPT, UR4, -0xff, UPT ;  /* 0xffffff010400788c */ /* 0x000fe4000bf26070 */
[----:B------:R-:W-:Y:S02]  /*1500*/  USEL UR14, UR15, 0x5, UP0 ;  /* 0x000000050f0e7887 */ /* 0x000fe40008000000 */
[----:B------:R-:W-:-:S02]  /*1510*/  UIADD3 UR13, UPT, UPT, UR13, 0xfe, URZ ;  /* 0x000000fe0d0d7890 */ /* 0x000fc4000fffe0ff */
[----:B------:R-:W-:Y:S02]  /*1520*/  UIADD3 UR5, UPT, UPT, UR14, -0x1, URZ ;  /* 0xffffffff0e057890 */ /* 0x000fe4000fffe0ff */
[----:B------:R-:W-:-:S03]  /*1530*/  UIADD3 UR7, UPT, UPT, UR15, -UR14, URZ ;  /* 0x8000000e0f077290 */ /* 0x000fc6000fffe0ff */
[----:B------:R-:W-:-:S04]  /*1540*/  @UP1 UIADD3 UR5, UPT, UPT, UR14, URZ, URZ ;  /* 0x000000ff0e051290 */ /* 0x000fc8000fffe0ff */
[----:B--2---:R-:W-:-:S12]  /*1550*/  UIADD3 UR5, UPT, UPT, UR5, 0x1, URZ ;  /* 0x0000000105057890 */ /* 0x004fd8000fffe0ff */
.L_x_35:
[----:B------:R-:W-:Y:S01]  /*1560*/  UISETP.NE.AND UP0, UPT, UR37, URZ, UPT ;  /* 0x000000ff2500728c */ /* 0x000fe2000bf05270 */
[----:B------:R-:W1:Y:S08]  /*1570*/  S2UR UR37, SR_CgaCtaId ;  /* 0x00000000002579c3 */ /* 0x000e700000008800 */
[----:B------:R-:W-:Y:S05]  /*1580*/  BRA.U UP0, `(.L_x_18) ;  /* 0x0000000100347547 */ /* 0x000fea000b800000 */
[----:B------:R-:W2:Y:S01]  /*1590*/  S2R R2, SR_CgaCtaId ;  /* 0x0000000000027919 */ /* 0x000ea20000008800 */
[----:B------:R-:W-:-:S04]  /*15a0*/  MOV R3, 0x400 ;  /* 0x0000040000037802 */ /* 0x000fc80000000f00 */
[----:B--2---:R-:W-:Y:S02]  /*15b0*/  LEA R2, R2, R3, 0x18 ;  /* 0x0000000302027211 */ /* 0x004fe400078ec0ff */
[----:B------:R-:W-:-:S03]  /*15c0*/  SHF.L.U32 R3, R11, 0x1f, RZ ;  /* 0x0000001f0b037819 */ /* 0x000fc600000006ff */
[----:B------:R-:W-:-:S04]  /*15d0*/  IMAD R2, R12, 0x8, R2 ;  /* 0x000000080c027824 */ /* 0x000fc800078e0202 */
[----:B------:R-:W2:Y:S02]  /*15e0*/  SYNCS.PHASECHK.TRANS64.TRYWAIT P0, [R2+URZ+0x110], R3 ;  /* 0x00011003020075a7 */ /* 0x000ea400080011ff */
[----:B--2---:R-:W-:Y:S05]  /*15f0*/  @!P0 BRA `(.L_x_19) ;  /* 0x0000007800a48947 */ /* 0x004fea0003800000 */
.L_x_126:
[----:B------:R-:W-:Y:S01]  /*1600*/  VIADD R12, R12, 0x1 ;  /* 0x000000010c0c7836 */ /* 0x000fe20000000000 */
[----:B------:R2:W-:Y:S04]  /*1610*/  SYNCS.ARRIVE.TRANS64.A1T0 RZ, [R2+URZ+0x100], RZ ;  /* 0x000100ff02ff79a7 */ /* 0x0005e800081000ff */
[----:B------:R-:W-:-:S04]  /*1620*/  ISETP.NE.AND P0, PT, R12, 0x2, PT ;  /* 0x000000020c00780c */ /* 0x000fc80003f05270 */
[----:B------:R-:W-:Y:S02]  /*1630*/  SEL R12, R12, RZ, P0 ;  /* 0x000000ff0c0c7207 */ /* 0x000fe40000000000 */
[----:B--2---:R-:W-:-:S04]  /*1640*/  SEL R2, RZ, 0x1, P0 ;  /* 0x00000001ff027807 */ /* 0x004fc80000000000 */
[----:B------:R-:W-:-:S07]  /*1650*/  LOP3.LUT R11, R11, R2, RZ, 0x3c, !PT ;  /* 0x000000020b0b7212 */ /* 0x000fce00078e3cff */
.L_x_18:
[----:B------:R-:W-:Y:S01]  /*1660*/  UMOV UR4, 0x400 ;  /* 0x0000040000047882 */ /* 0x000fe20000000000 */
[----:B------:R-:W-:Y:S01]  /*1670*/  SHF.L.U32 R2, R17, 0x1f, RZ ;  /* 0x0000001f11027819 */ /* 0x000fe200000006ff */
[----:B-1----:R-:W-:Y:S01]  /*1680*/  ULEA UR4, UR37, UR4, 0x18 ;  /* 0x0000000425047291 */ /* 0x002fe2000f8ec0ff */
[----:B------:R-:W-:Y:S01]  /*1690*/  R2UR UR34, R15 ;  /* 0x000000000f2272ca */ /* 0x000fe200000e0000 */
[----:B------:R-:W-:Y:S01]  /*16a0*/  UISETP.GE.U32.AND UP0, UPT, UR13, 0xff, UPT ;  /* 0x000000ff0d00788c */ /* 0x000fe2000bf06070 */
[----:B------:R-:W-:Y:S01]  /*16b0*/  R2UR UR11, R14 ;  /* 0x000000000e0b72ca */ /* 0x000fe200000e0000 */
[----:B------:R-:W-:Y:S01]  /*16c0*/  ULEA UR8, UR6, UR4, 0x3 ;  /* 0x0000000406087291 */ /* 0x000fe2000f8e18ff */
[----:B------:R-:W-:-:S08]  /*16d0*/  UMOV UR24, URZ ;  /* 0x000000ff00187c82 */ /* 0x000fd00008000000 */
[----:B------:R1:W2:Y:S01]  /*16e0*/  SYNCS.PHASECHK.TRANS64.TRYWAIT P0, [UR8+0x28], R2 ;  /* 0x00002802ff0075a7 */ /* 0x0002a20008001108 */
[----:B------:R-:W-:Y:S02]  /*16f0*/  USHF.L.U32 UR34, UR34, 0x6, URZ ;  /* 0x0000000622227899 */ /* 0x000fe400080006ff */
[----:B------:R-:W-:Y:S01]  /*1700*/  USHF.L.U32 UR11, UR11, 0x8, URZ ;  /* 0x000000080b0b7899 */ /* 0x000fe200080006ff */
[----:B------:R-:W-:Y:S11]  /*1710*/  BRA.U !UP0, `(.L_x_20) ;  /* 0x0000000108a87547 */ /* 0x000ff6000b800000 */
[----:B------:R-:W-:Y:S01]  /*1720*/  UMOV UR16, URZ ;  /* 0x000000ff00107c82 */ /* 0x000fe20008000000 */
[----:B------:R-:W-:-:S05]  /*1730*/  UMOV UR17, UR6 ;  /* 0x0000000600117c82 */ /* 0x000fca0008000000 */
.L_x_25:
[----:B-1----:R-:W-:Y:S01]  /*1740*/  ULEA UR33, UR17, UR4, 0x3 ;  /* 0x0000000411217291 */ /* 0x002fe2000f8e18ff */
[----:B--2---:R-:W-:Y:S01]  /*1750*/  @!P5 MOV R3, 0xa000 ;  /* 0x0000a0000003d802 */ /* 0x004fe20000000f00 */
[----:B--2---:R-:W-:Y:S10]  /*1760*/  @P0 BRA `(.L_x_21) ;  /* 0x00000000000c0947 */ /* 0x004ff40003800000 */
[----:B------:R-:W-:-:S04]  /*1770*/  SHF.L.U32 R4, R17, 0x1f, RZ ;  /* 0x0000001f11047819 */ /* 0x000fc800000006ff */
[----:B------:R-:W2:Y:S02]  /*1780*/  SYNCS.PHASECHK.TRANS64.TRYWAIT P0, [UR33+0x28], R4 ;  /* 0x00002804ff0075a7 */ /* 0x000ea40008001121 */
[----:B--2---:R-:W-:Y:S05]  /*1790*/  @!P0 BRA `(.L_x_22) ;  /* 0x0000007800508947 */ /* 0x004fea0003800000 */
.L_x_21:
[----:B------:R2:W-:Y:S01]  /*17a0*/  @!P5 SYNCS.ARRIVE.TRANS64 RZ, [UR33], R3 ;  /* 0x00000003ffffd9a7 */ /* 0x0005e20008000021 */
[----:B------:R-:W-:Y:S04]  /*17b0*/  BSSY.RECONVERGENT B0, `(.L_x_23) ;  /* 0x0000003000007945 */ /* 0x000fe80003800200 */
[----:B------:R-:W-:Y:S05]  /*17c0*/  @P4 BRA `(.L_x_24) ;  /* 0x0000000000044947 */ /* 0x000fea0003800000 */
[----:B------:R-:W-:Y:S05]  /*17d0*/  BPT.TRAP 0x1 ;  /* 0x000000040000795c */ /* 0x000fea0000300000 */
.L_x_24:
[----:B------:R-:W-:Y:S05]  /*17e0*/  BSYNC.RECONVERGENT B0 ;  /* 0x0000000000007941 */ /* 0x000fea0003800200 */
.L_x_23:
[----:B------:R-:W-:Y:S02]  /*17f0*/  UIADD3 UR6, UPT, UPT, UR17, 0x1, URZ ;  /* 0x0000000111067890 */ /* 0x000fe4000fffe0ff */
[----:B------:R-:W-:Y:S02]  /*1800*/  ULEA UR32, UR17, UR4, 0xd ;  /* 0x0000000411207291 */ /* 0x000fe4000f8e68ff */
[----:B------:R-:W-:Y:S02]  /*1810*/  UISETP.NE.AND UP0, UPT, UR6, 0x5, UPT ;  /* 0x000000050600788c */ /* 0x000fe4000bf05270 */
[----:B------:R-:W-:Y:S02]  /*1820*/  UIADD3 UR26, UP1, UPT, UR22, 0x80, URZ ;  /* 0x00000080161a7890 */ /* 0x000fe4000ff3e0ff */
[----:B------:R-:W-:Y:S02]  /*1830*/  USEL UR9, URZ, 0x1, UP0 ;  /* 0x00000001ff097887 */ /* 0x000fe40008000000 */
[----:B------:R-:W-:-:S02]  /*1840*/  USEL UR6, UR6, URZ, UP0 ;  /* 0x000000ff06067287 */ /* 0x000fc40008000000 */
[----:B------:R-:W-:Y:S02]  /*1850*/  UIADD3 UR20, UP0, UPT, UR22, 0x180, URZ ;  /* 0x0000018016147890 */ /* 0x000fe4000ff1e0ff */
[----:B------:R-:W-:Y:S01]  /*1860*/  ULEA UR8, UR6, UR4, 0x3 ;  /* 0x0000000406087291 */ /* 0x000fe2000f8e18ff */
[----:B------:R-:W-:Y:S01]  /*1870*/  LOP3.LUT R17, R17, UR9, RZ, 0x3c, !PT ;  /* 0x0000000911117c12 */ /* 0x000fe2000f8e3cff */
[----:B------:R-:W-:Y:S02]  /*1880*/  USHF.L.U32 UR35, UR16, 0x7, URZ ;  /* 0x0000000710237899 */ /* 0x000fe400080006ff */
[----:B------:R-:W-:Y:S01]  /*1890*/  UIADD3.X UR27, UPT, UPT, URZ, UR23, URZ, UP1, !UPT ;  /* 0x00000017ff1b7290 */ /* 0x000fe20008ffe4ff */
[----:B-1----:R-:W-:Y:S01]  /*18a0*/  SHF.L.U32 R2, R17, 0x1f, RZ ;  /* 0x0000001f11027819 */ /* 0x002fe200000006ff */
[----:B------:R-:W-:Y:S02]  /*18b0*/  UIADD3 UR32, UPT, UPT, UR32, 0x6400, URZ ;  /* 0x0000640020207890 */ /* 0x000fe4000fffe0ff */
[----:B------:R-:W-:Y:S01]  /*18c0*/  UIADD3.X UR21, UPT, UPT, URZ, UR23, URZ, UP0, !UPT ;  /* 0x00000017ff157290 */ /* 0x000fe200087fe4ff */
[----:B------:R1:W1:Y:S01]  /*18d0*/  SYNCS.PHASECHK.TRANS64.TRYWAIT P0, [UR8+0x28], R2 ;  /* 0x00002802ff0075a7 */ /* 0x0002620008001108 */
[----:B------:R-:W-:Y:S01]  /*18e0*/  ULEA UR8, UR17, UR4, 0xf ;  /* 0x0000000411087291 */ /* 0x000fe2000f8e78ff */
[----:B------:R-:W-:Y:S01]  /*18f0*/  UMOV UR18, 0x0 ;  /* 0x0000000000127882 */ /* 0x000fe20000000000 */
[----:B------:R-:W-:-:S02]  /*1900*/  UMOV UR19, 0x10000000 ;  /* 0x1000000000137882 */ /* 0x000fc40000000000 */
[----:B------:R-:W-:Y:S01]  /*1910*/  UIADD3 UR8, UPT, UPT, UR8, 0x10400, URZ ;  /* 0x0001040008087890 */ /* 0x000fe2000fffe0ff */
[----:B------:R1:W-:Y:S01]  /*1920*/  UTMALDG.3D [UR32], [UR26], desc[UR18] ;  /* 0x000012201a0075b4 */ /* 0x0003e20008011000 */
[----:B------:R-:W-:Y:S01]  /*1930*/  UMOV UR12, UR36 ;  /* 0x00000024000c7c82 */ /* 0x000fe20008000000 */
[----:B------:R-:W-:Y:S01]  /*1940*/  UMOV UR9, UR33 ;  /* 0x0000002100097c82 */ /* 0x000fe20008000000 */
[----:B------:R-:W-:Y:S01]  /*1950*/  UMOV UR10, UR35 ;  /* 0x00000023000a7c82 */ /* 0x000fe20008000000 */
[----:B------:R-:W-:Y:S01]  /*1960*/  UIADD3 UR16, UPT, UPT, UR16, 0x1, URZ ;  /* 0x0000000110107890 */ /* 0x000fe2000fffe0ff */
[----:B------:R-:W-:Y:S01]  /*1970*/  UMOV UR24, UR5 ;  /* 0x0000000500187c82 */ /* 0x000fe20008000000 */
[----:B------:R-:W-:Y:S02]  /*1980*/  UMOV UR17, UR6 ;  /* 0x0000000600117c82 */ /* 0x000fe40008000000 */
[----:B------:R1:W-:Y:S01]  /*1990*/  UTMALDG.3D [UR8], [UR20], desc[UR18] ;  /* 0x00001208140075b4 */ /* 0x0003e20008011000 */
[----:B------:R-:W-:-:S09]  /*19a0*/  UISETP.NE.AND UP0, UPT, UR16, UR5, UPT ;  /* 0x000000051000728c */ /* 0x000fd2000bf05270 */
[----:B------:R-:W-:Y:S05]  /*19b0*/  BRA.U UP0, `(.L_x_25) ;  /* 0xfffffffd00607547 */ /* 0x000fea000b83ffff */
.L_x_20:
[----:B-1----:R-:W-:Y:S01]  /*19c0*/  ULEA UR8, UR6, UR4, 0x3 ;  /* 0x0000000406087291 */ /* 0x002fe2000f8e18ff */
[----:B------:R-:W-:Y:S01]  /*19d0*/  SHF.L.U32 R2, R17, 0x1f, RZ ;  /* 0x0000001f11027819 */ /* 0x000fe200000006ff */
[----:B------:R-:W-:Y:S01]  /*19e0*/  @!P1 SYNCS.ARRIVE.TRANS64.A1T0 RZ, [UR4+0x98], RZ ;  /* 0x000098ffffff99a7 */ /* 0x000fe20008100004 */
[----:B------:R-:W-:-:S06]  /*19f0*/  UISETP.GT.AND UP0, UPT, UR15, UR14, UPT ;  /* 0x0000000e0f00728c */ /* 0x000fcc000bf04270 */
[----:B--2---:R1:W2:Y:S03]  /*1a00*/  SYNCS.PHASECHK.TRANS64.TRYWAIT P0, [UR8+0x28], R2 ;  /* 0x00002802ff0075a7 */ /* 0x0042a60008001108 */
[----:B------:R-:W-:Y:S05]  /*1a10*/  BRA.U !UP0, `(.L_x_26) ;  /* 0x0000000108ac7547 */ /* 0x000fea000b800000 */
[----:B------:R-:W-:Y:S01]  /*1a20*/  UIADD3 UR21, UPT, UPT, UR7, UR24, URZ ;  /* 0x0000001807157290 */ /* 0x000fe2000fffe0ff */
[----:B------:R-:W-:-:S11]  /*1a30*/  UMOV UR25, UR6 ;  /* 0x0000000600197c82 */ /* 0x000fd60008000000 */
.L_x_31:
[----:B-1----:R-:W-:Y:S01]  /*1a40*/  ULEA UR17, UR25, UR4, 0x3 ;  /* 0x0000000419117291 */ /* 0x002fe2000f8e18ff */
[----:B--2---:R-:W-:Y:S01]  /*1a50*/  @!P5 MOV R3, 0xa000 ;  /* 0x0000a0000003d802 */ /* 0x004fe20000000f00 */
[----:B--2---:R-:W-:Y:S10]  /*1a60*/  @P0 BRA `(.L_x_27) ;  /* 0x00000000000c0947 */ /* 0x004ff40003800000 */
[----:B------:R-:W-:-:S04]  /*1a70*/  SHF.L.U32 R4, R17, 0x1f, RZ ;  /* 0x0000001f11047819 */ /* 0x000fc800000006ff */
[----:B------:R-:W2:Y:S02]  /*1a80*/  SYNCS.PHASECHK.TRANS64.TRYWAIT P0, [UR17+0x28], R4 ;  /* 0x00002804ff0075a7 */ /* 0x000ea40008001111 */
[----:B--2---:R-:W-:Y:S05]  /*1a90*/  @!P0 BRA `(.L_x_28) ;  /* 0x0000007400a88947 */ /* 0x004fea0003800000 */
.L_x_27:
[----:B------:R2:W-:Y:S01]  /*1aa0*/  @!P5 SYNCS.ARRIVE.TRANS64 RZ, [UR17], R3 ;  /* 0x00000003ffffd9a7 */ /* 0x0005e20008000011 */
[----:B------:R-:W-:Y:S04]  /*1ab0*/  BSSY.RECONVERGENT B0, `(.L_x_29) ;  /* 0x0000003000007945 */ /* 0x000fe80003800200 */
[----:B------:R-:W-:Y:S05]  /*1ac0*/  @P4 BRA `(.L_x_30) ;  /* 0x0000000000044947 */ /* 0x000fea0003800000 */
[----:B------:R-:W-:Y:S05]  /*1ad0*/  BPT.TRAP 0x1 ;  /* 0x000000040000795c */ /* 0x000fea0000300000 */
.L_x_30:
[----:B------:R-:W-:Y:S05]  /*1ae0*/  BSYNC.RECONVERGENT B0 ;  /* 0x0000000000007941 */ /* 0x000fea0003800200 */
.L_x_29:
        /* <DEDUP_REMOVED lines=10> */
[----:B------:R-:W-:Y:S01]  /*1b90*/  UIADD3 UR16, UPT, UPT, UR16, 0x6400, URZ ;  /* 0x0000640010107890 */ /* 0x000fe2000fffe0ff */
[----:B-1----:R-:W-:Y:S01]  /*1ba0*/  SHF.L.U32 R2, R17, 0x1f, RZ ;  /* 0x0000001f11027819 */ /* 0x002fe200000006ff */
[----:B------:R-:W-:Y:S02]  /*1bb0*/  UIADD3.X UR31, UPT, UPT, URZ, UR23, URZ, UP1, !UPT ;  /* 0x00000017ff1f7290 */ /* 0x000fe40008ffe4ff */
[----:B------:R-:W-:Y:S01]  /*1bc0*/  UIADD3.X UR29, UPT, UPT, URZ, UR23, URZ, UP0, !UPT ;  /* 0x00000017ff1d7290 */ /* 0x000fe200087fe4ff */
[----:B------:R1:W1:Y:S01]  /*1bd0*/  SYNCS.PHASECHK.TRANS64.TRYWAIT P0, [UR8+0x28], R2 ;  /* 0x00002802ff0075a7 */ /* 0x0002620008001108 */
[----:B------:R-:W-:Y:S01]  /*1be0*/  ULEA UR8, UR25, UR4, 0xf ;  /* 0x0000000419087291 */ /* 0x000fe2000f8e78ff */
[----:B------:R-:W-:Y:S01]  /*1bf0*/  UMOV UR26, 0x0 ;  /* 0x00000000001a7882 */ /* 0x000fe20000000000 */
[----:B------:R-:W-:-:S02]  /*1c00*/  UMOV UR27, 0x10000000 ;  /* 0x10000000001b7882 */ /* 0x000fc40000000000 */
[----:B------:R-:W-:Y:S01]  /*1c10*/  UIADD3 UR8, UPT, UPT, UR8, 0x10400, URZ ;  /* 0x0001040008087890 */ /* 0x000fe2000fffe0ff */
[----:B------:R-:W-:Y:S01]  /*1c20*/  UMOV UR18, UR34 ;  /* 0x0000002200127c82 */ /* 0x000fe20008000000 */
[----:B------:R-:W-:Y:S01]  /*1c30*/  UMOV UR20, UR36 ;  /* 0x0000002400147c82 */ /* 0x000fe20008000000 */
[----:B------:R-:W-:Y:S01]  /*1c40*/  UMOV UR12, UR36 ;  /* 0x00000024000c7c82 */ /* 0x000fe20008000000 */
[----:B------:R-:W-:Y:S01]  /*1c50*/  UMOV UR9, UR17 ;  /* 0x0000001100097c82 */ /* 0x000fe20008000000 */
[----:B------:R-:W-:Y:S01]  /*1c60*/  UMOV UR10, UR19 ;  /* 0x00000013000a7c82 */ /* 0x000fe20008000000 */
[----:B------:R1:W-:Y:S01]  /*1c70*/  UTMALDG.3D [UR16], [UR30], desc[UR26] ;  /* 0x00001a101e0075b4 */ /* 0x0003e20008011000 */
[----:B------:R-:W-:Y:S01]  /*1c80*/  UIADD3 UR24, UPT, UPT, UR24, 0x1, URZ ;  /* 0x0000000118187890 */ /* 0x000fe2000fffe0ff */
[----:B------:R-:W-:-:S03]  /*1c90*/  UMOV UR25, UR6 ;  /* 0x0000000600197c82 */ /* 0x000fc60008000000 */
[----:B------:R-:W-:Y:S01]  /*1ca0*/  UISETP.NE.AND UP0, UPT, UR24, UR21, UPT ;  /* 0x000000151800728c */ /* 0x000fe2000bf05270 */
[----:B------:R1:W-:Y:S08]  /*1cb0*/  UTMALDG.3D [UR8], [UR28], desc[UR26] ;  /* 0x00001a081c0075b4 */ /* 0x0003f00008011000 */
[----:B------:R-:W-:Y:S05]  /*1cc0*/  BRA.U UP0, `(.L_x_31) ;  /* 0xfffffffd005c7547 */ /* 0x000fea000b83ffff */
.L_x_26:
[C---:B-1----:R-:W-:Y:S01]  /*1cd0*/  LEA R2, R16.reuse, UR4, 0x3 ;  /* 0x0000000410027c11 */ /* 0x042fe2000f8e18ff */
[----:B------:R-:W-:Y:S01]  /*1ce0*/  NOP ;  /* 0x0000000000007918 */ /* 0x000fe20000000000 */
[----:B--2---:R-:W-:Y:S02]  /*1cf0*/  SHF.L.U32 R3, R13, 0x1f, RZ ;  /* 0x0000001f0d037819 */ /* 0x004fe400000006ff */
[----:B------:R-:W-:Y:S02]  /*1d00*/  LEA R4, R16, UR4, 0x4 ;  /* 0x0000000410047c11 */ /* 0x000fe4000f8e20ff */
[----:B------:R-:W1:Y:S02]  /*1d10*/  SYNCS.PHASECHK.TRANS64.TRYWAIT P0, [R2+URZ+0xa0], R3 ;  /* 0x0000a003020075a7 */ /* 0x000e6400080011ff */
[----:B-1----:R-:W-:Y:S05]  /*1d20*/  @!P0 BRA `(.L_x_32) ;  /* 0x00000074001c8947 */ /* 0x002fea0003800000 */
.L_x_129:
[----:B------:R-:W2:Y:S01]  /*1d30*/  LDS.128 R4, [R4+0x130] ;  /* 0x0001300004047984 */ /* 0x000ea20000000c00 */
[----:B---3--:R-:W-:Y:S01]  /*1d40*/  ISETP.GE.AND P0, PT, R40, 0x1, PT ;  /* 0x000000012800780c */ /* 0x008fe20003f06270 */
[----:B-1----:R-:W-:Y:S01]  /*1d50*/  VIADD R2, R2, 0xb0 ;  /* 0x000000b002027836 */ /* 0x002fe20000000000 */
[----:B------:R-:W-:Y:S01]  /*1d60*/  @!PT LDS RZ, [RZ] ;  /* 0x00000000fffff984 */ /* 0x000fe20000000800 */
[----:B------:R-:W-:Y:S01]  /*1d70*/  @!PT LDS RZ, [RZ] ;  /* 0x00000000fffff984 */ /* 0x000fe20000000800 */
[----:B------:R-:W-:Y:S01]  /*1d80*/  @!PT LDS RZ, [RZ] ;  /* 0x00000000fffff984 */ /* 0x000fe20000000800 */
[----:B------:R-:W-:Y:S01]  /*1d90*/  @!PT LDS RZ, [RZ] ;  /* 0x00000000fffff984 */ /* 0x000fe20000000800 */
[----:B------:R1:W-:Y:S06]  /*1da0*/  MEMBAR.ALL.CTA ;  /* 0x0000000000007992 */ /* 0x0003ec0000008000 */
[----:B-1----:R-:W1:Y:S01]  /*1db0*/  FENCE.VIEW.ASYNC.S ;  /* 0x00000000000073c6 */ /* 0x002e620000000000 */
[----:B------:R-:W-:-:S04]  /*1dc0*/  PRMT R2, RZ, 0x654, R2 ;  /* 0x00000654ff027816 */ /* 0x000fc80000000002 */
[----:B-1----:R1:W-:Y:S01]  /*1dd0*/  SYNCS.ARRIVE.TRANS64.RED.A1T0 RZ, [R2+URZ], RZ ;  /* 0x000000ff02ff79a7 */ /* 0x0023e200081004ff */
[----:B--2---:R-:W-:-:S13]  /*1de0*/  LOP3.LUT P2, RZ, R6, 0x1, RZ, 0xc0, !PT ;  /* 0x0000000106ff7812 */ /* 0x004fda000784c0ff */
[----:B------:R-:W-:Y:S01]  /*1df0*/  @P2 SHF.R.U32.HI R3, RZ, 0x10, R5 ;  /* 0x00000010ff032819 */ /* 0x000fe20000011605 */
[----:B------:R-:W-:Y:S01]  /*1e00*/  VOTEU.ANY UP0, P2 ;  /* 0x0000000000ff7886 */ /* 0x000fe20001000100 */
[----:B------:R-:W-:Y:S02]  /*1e10*/  @P2 MOV R10, R4 ;  /* 0x00000004000a2202 */ /* 0x000fe40000000f00 */
[----:B------:R-:W-:Y:S02]  /*1e20*/  @P2 R2UR.BROADCAST UR8, R3 ;  /* 0x00000000030822ca */ /* 0x000fe400008e0000 */
[----:B------:R-:W-:-:S11]  /*1e30*/  @P2 LOP3.LUT R9, R5, 0xffff, RZ, 0xc0, !PT ;  /* 0x0000ffff05092812 */ /* 0x000fd600078ec0ff */
[----:B------:R-:W-:Y:S01]  /*1e40*/  @UP0 UMOV UR36, UR8 ;  /* 0x0000000800240c82 */ /* 0x000fe20008000000 */
[----:B-1----:R-:W-:Y:S05]  /*1e50*/  @!P0 BRA `(.L_x_33) ;  /* 0x0000000000b88947 */ /* 0x002fea0003800000 */
[----:B------:R-:W4:Y:S01]  /*1e60*/  LDC.64 R4, c[0x0][0xb18] ;  /* 0x0002c600ff047b82 */ /* 0x000f220000000a00 */
[----:B------:R-:W-:-:S07]  /*1e70*/  ISETP.NE.AND P3, PT, R40, 0x1, PT ;  /* 0x000000012800780c */ /* 0x000fce0003f65270 */
[----:B------:R-:W1:Y:S08]  /*1e80*/  LDC.64 R6, c[0x0][0xb10] ;  /* 0x0002c400ff067b82 */ /* 0x000e700000000a00 */
[----:B------:R-:W2:Y:S08]  /*1e90*/  LDC R14, c[0x0][0xb20] ;  /* 0x0002c800ff0e7b82 */ /* 0x000eb00000000800 */
[----:B------:R-:W3:Y:S01]  /*1ea0*/  LDC R15, c[0x0][0xb0c] ;  /* 0x0002c300ff0f7b82 */ /* 0x000ee20000000800 */
[----:B----4-:R-:W-:Y:S01]  /*1eb0*/  IMAD.HI.U32 R19, R0, R5, RZ ;  /* 0x0000000500137227 */ /* 0x010fe200078e00ff */
[----:B------:R-:W-:-:S03]  /*1ec0*/  ISETP.NE.AND P0, PT, R4, 0x1, PT ;  /* 0x000000010400780c */ /* 0x000fc60003f05270 */
[----:B------:R-:W-:-:S03]  /*1ed0*/  IMAD.HI.U32 R5, R9, R5, RZ ;  /* 0x0000000509057227 */ /* 0x000fc600078e00ff */
[----:B------:R-:W4:Y:S01]  /*1ee0*/  LDC.64 R2, c[0x0][0xb28] ;  /* 0x0002ca00ff027b82 */ /* 0x000f220000000a00 */
[----:B-1----:R-:W-:-:S04]  /*1ef0*/  IMAD.HI.U32 R20, R8, R6, RZ ;  /* 0x0000000608147227 */ /* 0x002fc800078e00ff */
[----:B------:R-:W-:Y:S01]  /*1f00*/  IMAD.HI.U32 R21, R10, R6, RZ ;  /* 0x000000060a157227 */ /* 0x000fe200078e00ff */
[----:B------:R-:W-:Y:S02]  /*1f10*/  SHF.R.U32.HI R20, RZ, R7, R20 ;  /* 0x00000007ff147219 */ /* 0x000fe40000011614 */
[-C--:B--2---:R-:W-:Y:S02]  /*1f20*/  SHF.R.U32.HI R19, RZ, R14.reuse, R19 ;  /* 0x0000000eff137219 */ /* 0x084fe40000011613 */
[----:B------:R-:W-:Y:S02]  /*1f30*/  SHF.R.U32.HI R5, RZ, R14, R5 ;  /* 0x0000000eff057219 */ /* 0x000fe40000011605 */
[----:B------:R-:W-:Y:S02]  /*1f40*/  SEL R19, R0, R19, !P0 ;  /* 0x0000001300137207 */ /* 0x000fe40004000000 */
[----:B------:R-:W-:Y:S02]  /*1f50*/  SHF.R.U32.HI R21, RZ, R7, R21 ;  /* 0x00000007ff157219 */ /* 0x000fe40000011615 */
[----:B---3--:R-:W-:-:S02]  /*1f60*/  ISETP.NE.AND P1, PT, R15, 0x1, PT ;  /* 0x000000010f00780c */ /* 0x008fc40003f25270 */
[----:B------:R-:W-:Y:S02]  /*1f70*/  SEL R5, R9, R5, !P0 ;  /* 0x0000000509057207 */ /* 0x000fe40004000000 */
[----:B------:R-:W-:Y:S02]  /*1f80*/  SEL R20, R8, R20, !P1 ;  /* 0x0000001408147207 */ /* 0x000fe40004800000 */
[----:B------:R-:W-:Y:S01]  /*1f90*/  SEL R21, R10, R21, !P1 ;  /* 0x000000150a157207 */ /* 0x000fe20004800000 */
[----:B----4-:R-:W-:-:S04]  /*1fa0*/  IMAD.HI.U32 R18, R19, R2, RZ ;  /* 0x0000000213127227 */ /* 0x010fc800078e00ff */
        /* <DEDUP_REMOVED lines=10> */
[----:B------:R-:W-:-:S04]  /*2050*/  @!P0 IMAD.HI.U32 R7, R21, R2, RZ ;  /* 0x0000000215078227 */ /* 0x000fc800078e00ff */
[----:B------:R-:W-:Y:S01]  /*2060*/  IMAD.MOV R2, RZ, RZ, -R6 ;  /* 0x000000ffff027224 */ /* 0x000fe200078e0a06 */
[----:B------:R-:W-:Y:S02]  /*2070*/  @!P0 SHF.R.U32.HI R3, RZ, R3, R7 ;  /* 0x00000003ff038219 */ /* 0x000fe40000011607 */
[----:B------:R-:W-:Y:S01]  /*2080*/  IADD3 R7, PT, PT, -R5, RZ, RZ ;  /* 0x000000ff05077210 */ /* 0x000fe20007ffe1ff */
[----:B------:R-:W-:Y:S01]  /*2090*/  IMAD R2, R40, R2, R5 ;  /* 0x0000000228027224 */ /* 0x000fe200078e0205 */
        /* <DEDUP_REMOVED lines=10> */
.L_x_33:
[----:B------:R-:W1:Y:S02]  /*2140*/  LDCU UR8, c[0x0][0xb30] ;  /* 0x00016600ff0877ac */ /* 0x000e640008000800 */
[----:B-1----:R-:W-:-:S09]  /*2150*/  UISETP.NE.AND UP0, UPT, UR8, 0x1, UPT ;  /* 0x000000010800788c */ /* 0x002fd2000bf05270 */
[----:B------:R-:W-:Y:S05]  /*2160*/  BRA.U UP0, `(.L_x_34) ;  /* 0x0000000100407547 */ /* 0x000fea000b800000 */
[----:B------:R-:W1:Y:S08]  /*2170*/  LDC.64 R4, c[0x0][0xb10] ;  /* 0x0002c400ff047b82 */ /* 0x000e700000000a00 */
[----:B------:R-:W2:Y:S08]  /*2180*/  LDC.64 R2, c[0x0][0xb18] ;  /* 0x0002c600ff027b82 */ /* 0x000eb00000000a00 */
[----:B------:R-:W3:Y:S08]  /*2190*/  LDC R6, c[0x0][0xb20] ;  /* 0x0002c800ff067b82 */ /* 0x000ef00000000800 */
[----:B------:R-:W4:Y:S01]  /*21a0*/  LDC R7, c[0x0][0xb0c] ;  /* 0x0002c300ff077b82 */ /* 0x000f220000000800 */
[----:B-1----:R-:W-:-:S05]  /*21b0*/  IMAD.HI.U32 R4, R10, R4, RZ ;  /* 0x000000040a047227 */ /* 0x002fca00078e00ff */
[----:B------:R-:W-:Y:S01]  /*21c0*/  SHF.R.U32.HI R4, RZ, R5, R4 ;  /* 0x00000005ff047219 */ /* 0x000fe20000011604 */
[----:B--2---:R-:W-:Y:S01]  /*21d0*/  IMAD.HI.U32 R3, R9, R3, RZ ;  /* 0x0000000309037227 */ /* 0x004fe200078e00ff */
[----:B------:R-:W-:-:S04]  /*21e0*/  ISETP.NE.AND P0, PT, R2, 0x1, PT ;  /* 0x000000010200780c */ /* 0x000fc80003f05270 */
[----:B---3--:R-:W-:-:S04]  /*21f0*/  SHF.R.U32.HI R3, RZ, R6, R3 ;  /* 0x00000006ff037219 */ /* 0x008fc80000011603 */
[----:B------:R-:W-:Y:S02]  /*2200*/  SEL R3, R9, R3, !P0 ;  /* 0x0000000309037207 */ /* 0x000fe40004000000 */
[----:B----4-:R-:W-:-:S04]  /*2210*/  ISETP.NE.AND P1, PT, R7, 0x1, PT ;  /* 0x000000010700780c */ /* 0x010fc80003f25270 */
[----:B------:R-:W-:-:S05]  /*2220*/  SEL R4, R10, R4, !P1 ;  /* 0x000000040a047207 */ /* 0x000fca0004800000 */
[----:B------:R-:W-:Y:S02]  /*2230*/  IMAD.IADD R5, R3, 0x1, -R4 ;  /* 0x0000000103057824 */ /* 0x000fe400078e0a04 */
[----:B------:R-:W-:Y:S02]  /*2240*/  IMAD.IADD R3, R4, 0x1, -R3 ;  /* 0x0000000104037824 */ /* 0x000fe400078e0a03 */
[----:B------:R-:W-:Y:S02]  /*2250*/  IMAD R10, R5, R7, R10 ;  /* 0x00000007050a7224 */ /* 0x000fe400078e020a */
[----:B------:R-:W-:-:S07]  /*2260*/  IMAD R9, R3, R2, R9 ;  /* 0x0000000203097224 */ /* 0x000fce00078e0209 */
.L_x_34:
[----:B------:R-:W-:Y:S01]  /*2270*/  VIADD R16, R16, 0x1 ;  /* 0x0000000110107836 */ /* 0x000fe20000000000 */
[----:B------:R-:W-:Y:S01]  /*2280*/  PLOP3.LUT P1, PT, PT, PT, PT, 0x80, 0x8 ;  /* 0x000000000008781c */ /* 0x000fe20003f2f070 */
[----:B------:R-:W-:Y:S02]  /*2290*/  IMAD.IADD R15, R10, 0x1, R95 ;  /* 0x000000010a0f7824 */ /* 0x000fe400078e025f */
[----:B------:R-:W-:Y:S01]  /*22a0*/  IMAD.IADD R14, R9, 0x1, R94 ;  /* 0x00000001090e7824 */ /* 0x000fe200078e025e */
[----:B------:R-:W-:-:S04]  /*22b0*/  ISETP.NE.AND P0, PT, R16, 0x2, PT ;  /* 0x000000021000780c */ /* 0x000fc80003f05270 */
[----:B------:R-:W-:Y:S02]  /*22c0*/  SEL R2, RZ, 0x1, P0 ;  /* 0x00000001ff027807 */ /* 0x000fe40000000000 */
[----:B------:R-:W-:Y:S02]  /*22d0*/  SEL R16, R16, RZ, P0 ;  /* 0x000000ff10107207 */ /* 0x000fe40000000000 */
[----:B------:R-:W-:Y:S01]  /*22e0*/  LOP3.LUT R13, R13, R2, RZ, 0x3c, !PT ;  /* 0x000000020d0d7212 */ /* 0x000fe200078e3cff */
[----:B------:R-:W-:Y:S06]  /*22f0*/  @P2 BRA `(.L_x_35) ;  /* 0xfffffff000982947 */ /* 0x000fec000383ffff */
[----:B------:R-:W-:Y:S01]  /*2300*/  UIADD3 UR4, UPT, UPT, UR4, 0x28, URZ ;  /* 0x0000002804047890 */ /* 0x000fe2000fffe0ff */
[----:B------:R-:W-:-:S03]  /*2310*/  SHF.L.U32 R2, R17, 0x1f, RZ ;  /* 0x0000001f11027819 */ /* 0x000fc600000006ff */
[----:B------:R-:W-:-:S09]  /*2320*/  ULEA UR5, UR6, UR4, 0x3 ;  /* 0x0000000406057291 */ /* 0x000fd2000f8e18ff */
[----:B------:R-:W1:Y:S02]  /*2330*/  SYNCS.PHASECHK.TRANS64.TRYWAIT P0, [UR5], R2 ;  /* 0x00000002ff0075a7 */ /* 0x000e640008001105 */
[----:B-1----:R-:W-:Y:S05]  /*2340*/  @!P0 BRA `(.L_x_36) ;  /* 0x0000006c00a88947 */ /* 0x002fea0003800000 */
.L_x_131:
[----:B------:R-:W-:-:S04]  /*2350*/  UIADD3 UR6, UPT, UPT, UR6, 0x1, URZ ;  /* 0x0000000106067890 */ /* 0x000fc8000fffe0ff */
[----:B------:R-:W-:-:S04]  /*2360*/  UISETP.NE.AND UP0, UPT, UR6, 0x5, UPT ;  /* 0x000000050600788c */ /* 0x000fc8000bf05270 */
[----:B------:R-:W-:Y:S02]  /*2370*/  USEL UR7, URZ, 0x1, UP0 ;  /* 0x00000001ff077887 */ /* 0x000fe40008000000 */
[----:B------:R-:W-:-:S04]  /*2380*/  USEL UR6, UR6, URZ, UP0 ;  /* 0x000000ff06067287 */ /* 0x000fc80008000000 */
[----:B------:R-:W-:Y:S01]  /*2390*/  ULEA UR5, UR6, UR4, 0x3 ;  /* 0x0000000406057291 */ /* 0x000fe2000f8e18ff */
[----:B-1----:R-:W-:-:S04]  /*23a0*/  LOP3.LUT R2, R17, UR7, RZ, 0x3c, !PT ;  /* 0x0000000711027c12 */ /* 0x002fc8000f8e3cff */
[----:B------:R-:W-:-:S04]  /*23b0*/  SHF.L.U32 R3, R2, 0x1f, RZ ;  /* 0x0000001f02037819 */ /* 0x000fc800000006ff */
[----:B------:R-:W1:Y:S02]  /*23c0*/  SYNCS.PHASECHK.TRANS64.TRYWAIT P0, [UR5], R3 ;  /* 0x00000003ff0075a7 */ /* 0x000e640008001105 */
[----:B-1----:R-:W-:Y:S05]  /*23d0*/  @!P0 BRA `(.L_x_37) ;  /* 0x0000006c009c8947 */ /* 0x002fea0003800000 */
.L_x_133:
[----:B------:R-:W-:-:S04]  /*23e0*/  UIADD3 UR6, UPT, UPT, UR6, 0x1, URZ ;  /* 0x0000000106067890 */ /* 0x000fc8000fffe0ff */
[----:B------:R-:W-:-:S04]  /*23f0*/  UISETP.NE.AND UP0, UPT, UR6, 0x5, UPT ;  /* 0x000000050600788c */ /* 0x000fc8000bf05270 */
[----:B------:R-:W-:Y:S02]  /*2400*/  USEL UR7, URZ, 0x1, UP0 ;  /* 0x00000001ff077887 */ /* 0x000fe40008000000 */
[----:B------:R-:W-:-:S04]  /*2410*/  USEL UR6, UR6, URZ, UP0 ;  /* 0x000000ff06067287 */ /* 0x000fc80008000000 */
[----:B------:R-:W-:Y:S01]  /*2420*/  ULEA UR5, UR6, UR4, 0x3 ;  /* 0x0000000406057291 */ /* 0x000fe2000f8e18ff */
[----:B------:R-:W-:-:S04]  /*2430*/  LOP3.LUT R2, R2, UR7, RZ, 0x3c, !PT ;  /* 0x0000000702027c12 */ /* 0x000fc8000f8e3cff */
[----:B-1----:R-:W-:-:S04]  /*2440*/  SHF.L.U32 R3, R2, 0x1f, RZ ;  /* 0x0000001f02037819 */ /* 0x002fc800000006ff */
[----:B------:R-:W1:Y:S02]  /*2450*/  SYNCS.PHASECHK.TRANS64.TRYWAIT P0, [UR5], R3 ;  /* 0x00000003ff0075a7 */ /* 0x000e640008001105 */
[----:B-1----:R-:W-:Y:S05]  /*2460*/  @!P0 BRA `(.L_x_38) ;  /* 0x0000006c00908947 */ /* 0x002fea0003800000 */
.L_x_135:
        /* <DEDUP_REMOVED lines=9> */
.L_x_137:
[----:B------:R-:W-:-:S04]  /*2500*/  UIADD3 UR6, UPT, UPT, UR6, 0x1, URZ ;  /* 0x0000000106067890 */ /* 0x000fc8000fffe0ff */
[----:B------:R-:W-:-:S04]  /*2510*/  UISETP.NE.AND UP0, UPT, UR6, 0x5, UPT ;  /* 0x000000050600788c */ /* 0x000fc8000bf05270 */
[----:B------:R-:W-:Y:S02]  /*2520*/  USEL UR5, URZ, 0x1, UP0 ;  /* 0x00000001ff057887 */ /* 0x000fe40008000000 */
[----:B------:R-:W-:-:S04]  /*2530*/  USEL UR6, UR6, URZ, UP0 ;  /* 0x000000ff06067287 */ /* 0x000fc80008000000 */
[----:B------:R-:W-:Y:S01]  /*2540*/  ULEA UR6, UR6, UR4, 0x3 ;  /* 0x0000000406067291 */ /* 0x000fe2000f8e18ff */
[----:B------:R-:W-:-:S04]  /*2550*/  LOP3.LUT R2, R2, UR5, RZ, 0x3c, !PT ;  /* 0x0000000502027c12 */ /* 0x000fc8000f8e3cff */
[----:B------:R-:W-:Y:S01]  /*2560*/  SHF.L.U32 R2, R2, 0x1f, RZ ;  /* 0x0000001f02027819 */ /* 0x000fe200000006ff */
[----:B-1--4-:R-:W-:-:S07]  /*2570*/  IMAD.U32 R0, RZ, RZ, UR6 ;  /* 0x00000006ff007e24 */ /* 0x012fce000f8e00ff */
.L_x_40:
[----:B-1----:R1:W2:Y:S02]  /*2580*/  SYNCS.PHASECHK.TRANS64.TRYWAIT P0, [R0+URZ], R2 ;  /* 0x00000002000075a7 */ /* 0x0022a400080011ff */
[----:B--2---:R-:W-:Y:S05]  /*2590*/  @!P0 NANOSLEEP.SYNCS 0x989680 ;  /* 0x009896800000895d */ /* 0x004fea0003900000 */
[----:B------:R-:W2:Y:S02]  /*25a0*/  @!P0 SYNCS.PHASECHK.TRANS64 P0, [R0+URZ], R2 ;  /* 0x00000002000085a7 */ /* 0x000ea400080010ff */
[----:B--2---:R-:W-:Y:S05]  /*25b0*/  @P0 EXIT ;  /* 0x000000000000094d */ /* 0x004fea0003800000 */
[----:B------:R-:W-:Y:S05]  /*25c0*/  BRA `(.L_x_40) ;  /* 0xfffffffc00ec7947 */ /* 0x000fea000383ffff */
.L_x_17:
[----:B------:R-:W-:-:S04]  /*25d0*/  UISETP.NE.AND UP1, UPT, UR37, URZ, UPT ;  /* 0x000000ff2500728c */ /* 0x000fc8000bf25270 */
[----:B------:R-:W-:-:S09]  /*25e0*/  UISETP.NE.OR UP1, UPT, UR8, 0x1, UP1 ;  /* 0x000000010800788c */ /* 0x000fd20008f25670 */
[----:B------:R-:W-:Y:S05]  /*25f0*/  BRA.U UP1, `(.L_x_41) ;  /* 0x0000000501487547 */ /* 0x000fea000b800000 */
[----:B------:R-:W-:Y:S01]  /*2600*/  ISETP.NE.AND P2, PT, R2, RZ, PT ;  /* 0x000000ff0200720c */ /* 0x000fe20003f45270 */
[----:B------:R-:W-:Y:S01]  /*2610*/  IMAD.MOV.U32 R12, RZ, RZ, 0x1 ;  /* 0x00000001ff0c7424 */ /* 0x000fe200078e00ff */
[----:B------:R-:W-:Y:S02]  /*2620*/  CS2R R10, SRZ ;  /* 0x00000000000a7805 */ /* 0x000fe4000001ff00 */
[----:B------:R-:W-:Y:S01]  /*2630*/  CS2R R8, SRZ ;  /* 0x0000000000087805 */ /* 0x000fe2000001ff00 */
[----:B------:R-:W-:Y:S01]  /*2640*/  UMOV UR4, 0x400 ;  /* 0x0000040000047882 */ /* 0x000fe20000000000 */
[----:B------:R-:W-:Y:S01]  /*2650*/  UMOV UR6, URZ ;  /* 0x000000ff00067c82 */ /* 0x000fe20008000000 */
[----:B------:R-:W-:-:S12]  /*2660*/  ULEA UR37, UR37, UR4, 0x18 ;  /* 0x0000000425257291 */ /* 0x000fd8000f8ec0ff */
.L_x_45:
[----:B------:R-:W-:Y:S02]  /*2670*/  LEA R0, R8, UR37, 0x3 ;  /* 0x0000002508007c11 */ /* 0x000fe4000f8e18ff */
[----:B------:R-:W-:-:S03]  /*2680*/  SHF.L.U32 R4, R9, 0x1f, RZ ;  /* 0x0000001f09047819 */ /* 0x000fc600000006ff */
[----:B------:R-:W-:Y:S01]  /*2690*/  VIADD R5, R0, 0x110 ;  /* 0x0000011000057836 */ /* 0x000fe20000000000 */
[----:B------:R-:W1:Y:S02]  /*26a0*/  SYNCS.PHASECHK.TRANS64.TRYWAIT P0, [R0+URZ+0x100], R4 ;  /* 0x00010004000075a7 */ /* 0x000e6400080011ff */
[----:B-1----:R-:W-:Y:S05]  /*26b0*/  @!P0 BRA `(.L_x_42) ;  /* 0x0000006c002c8947 */ /* 0x002fea0003800000 */
.L_x_138:
[----:B------:R-:W-:Y:S01]  /*26c0*/  ULEA UR5, UR6, UR37, 0x3 ;  /* 0x0000002506057291 */ /* 0x000fe2000f8e18ff */
[----:B-1----:R-:W-:Y:S01]  /*26d0*/  PRMT R0, RZ, 0x654, R5 ;  /* 0x00000654ff007816 */ /* 0x002fe20000000005 */
[----:B------:R-:W-:Y:S01]  /*26e0*/  @!P2 IMAD.MOV.U32 R4, RZ, RZ, 0x10 ;  /* 0x00000010ff04a424 */ /* 0x000fe200078e00ff */
[----:B------:R-:W-:Y:S01]  /*26f0*/  SHF.L.U32 R5, R12, 0x1f, RZ ;  /* 0x0000001f0c057819 */ /* 0x000fe200000006ff */
[----:B------:R-:W-:Y:S01]  /*2700*/  UIADD3 UR4, UPT, UPT, UR5, 0xa0, URZ ;  /* 0x000000a005047890 */ /* 0x000fe2000fffe0ff */
[----:B------:R1:W-:Y:S05]  /*2710*/  SYNCS.ARRIVE.TRANS64.RED.A1T0 RZ, [R0+URZ], RZ ;  /* 0x000000ff00ff79a7 */ /* 0x0003ea00081004ff */
[----:B------:R-:W-:Y:S01]  /*2720*/  IMAD.U32 R6, RZ, RZ, UR4 ;  /* 0x00000004ff067e24 */ /* 0x000fe2000f8e00ff */
[----:B------:R-:W2:Y:S04]  /*2730*/  SYNCS.PHASECHK.TRANS64.TRYWAIT P0, [UR5+0xb0], R5 ;  /* 0x0000b005ff0075a7 */ /* 0x000ea80008001105 */
[----:B------:R-:W-:Y:S01]  /*2740*/  PRMT R6, R2, 0x654, R6 ;  /* 0x0000065402067816 */ /* 0x000fe20000000006 */
[----:B-12---:R-:W-:Y:S06]  /*2750*/  @!P0 BRA `(.L_x_43) ;  /* 0x0000006c00188947 */ /* 0x006fec0003800000 */
.L_x_140:
[----:B------:R-:W-:Y:S01]  /*2760*/  ULEA UR4, UR6, UR37, 0x4 ;  /* 0x0000002506047291 */ /* 0x000fe2000f8e20ff */
[----:B------:R-:W-:Y:S01]  /*2770*/  SEL R3, R6, R3, !P2 ;  /* 0x0000000306037207 */ /* 0x000fe20005000000 */
[----:B------:R-:W-:Y:S01]  /*2780*/  UIADD3 UR5, UPT, UPT, UR5, 0xa0, URZ ;  /* 0x000000a005057890 */ /* 0x000fe2000fffe0ff */
[----:B-1----:R-:W-:Y:S01]  /*2790*/  LEA R0, R11, UR37, 0x3 ;  /* 0x000000250b007c11 */ /* 0x002fe2000f8e18ff */
[----:B------:R-:W-:Y:S01]  /*27a0*/  UIADD3 UR4, UPT, UPT, UR4, 0x130, URZ ;  /* 0x0000013004047890 */ /* 0x000fe2000fffe0ff */
[----:B------:R1:W-:Y:S01]  /*27b0*/  @!P2 SYNCS.ARRIVE.TRANS64.RED RZ, [R3+URZ], R4 ;  /* 0x0000000403ffa9a7 */ /* 0x0003e200080004ff */
[----:B------:R-:W-:Y:S01]  /*27c0*/  UIADD3 UR6, UPT, UPT, UR6, 0x1, URZ ;  /* 0x0000000106067890 */ /* 0x000fe2000fffe0ff */
[----:B------:R-:W-:-:S03]  /*27d0*/  VIADD R8, R8, 0x1 ;  /* 0x0000000108087836 */ /* 0x000fc60000000000 */
[----:B------:R-:W-:Y:S02]  /*27e0*/  UISETP.NE.AND UP0, UPT, UR6, 0x2, UPT ;  /* 0x000000020600788c */ /* 0x000fe4000bf05270 */
[----:B------:R-:W-:Y:S01]  /*27f0*/  ISETP.NE.AND P0, PT, R8, 0x2, PT ;  /* 0x000000020800780c */ /* 0x000fe20003f05270 */
[----:B------:R-:W-:Y:S06]  /*2800*/  UGETNEXTWORKID.BROADCAST [UR4], [UR5] ;  /* 0x00000000040073ca */ /* 0x000fec0008000100 */
[----:B------:R-:W-:Y:S02]  /*2810*/  USEL UR4, URZ, 0x1, UP0 ;  /* 0x00000001ff047887 */ /* 0x000fe40008000000 */
[----:B------:R-:W-:-:S04]  /*2820*/  USEL UR6, UR6, URZ, UP0 ;  /* 0x000000ff06067287 */ /* 0x000fc80008000000 */
[----:B------:R-:W-:Y:S02]  /*2830*/  LOP3.LUT R12, R12, UR4, RZ, 0x3c, !PT ;  /* 0x000000040c0c7c12 */ /* 0x000fe4000f8e3cff */
[----:B-1----:R-:W-:-:S04]  /*2840*/  SHF.L.U32 R4, R10, 0x1f, RZ ;  /* 0x0000001f0a047819 */ /* 0x002fc800000006ff */
[----:B------:R-:W1:Y:S02]  /*2850*/  SYNCS.PHASECHK.TRANS64.TRYWAIT P1, [R0+URZ+0xa0], R4 ;  /* 0x0000a004000075a7 */ /* 0x000e6400080211ff */
[----:B-1----:R-:W-:Y:S05]  /*2860*/  @!P1 BRA `(.L_x_44) ;  /* 0x0000006800ec9947 */ /* 0x002fea0003800000 */
.L_x_141:
[C---:B-1----:R-:W-:Y:S01]  /*2870*/  LEA R4, R11.reuse, UR37, 0x4 ;  /* 0x000000250b047c11 */ /* 0x042fe2000f8e20ff */
[----:B------:R-:W-:Y:S01]  /*2880*/  VIADD R0, R0, 0xb0 ;  /* 0x000000b000007836 */ /* 0x000fe20000000000 */
[----:B------:R-:W-:Y:S01]  /*2890*/  SEL R8, R8, RZ, P0 ;  /* 0x000000ff08087207 */ /* 0x000fe20000000000 */
[----:B------:R-:W-:-:S03]  /*28a0*/  VIADD R11, R11, 0x1 ;  /* 0x000000010b0b7836 */ /* 0x000fc60000000000 */
[----:B------:R-:W1:Y:S01]  /*28b0*/  LDS.128 R4, [R4+0x130] ;  /* 0x0001300004047984 */ /* 0x000e620000000c00 */
[----:B------:R-:W-:Y:S02]  /*28c0*/  PRMT R0, RZ, 0x654, R0 ;  /* 0x00000654ff007816 */ /* 0x000fe40000000000 */
[C---:B------:R-:W-:Y:S01]  /*28d0*/  ISETP.NE.AND P1, PT, R11.reuse, 0x2, PT ;  /* 0x000000020b00780c */ /* 0x040fe20003f25270 */
[----:B------:R-:W-:Y:S01]  /*28e0*/  @!PT LDS RZ, [RZ] ;  /* 0x00000000fffff984 */ /* 0x000fe20000000800 */
[----:B------:R-:W-:Y:S01]  /*28f0*/  @!PT LDS RZ, [RZ] ;  /* 0x00000000fffff984 */ /* 0x000fe20000000800 */
[----:B------:R-:W-:Y:S01]  /*2900*/  @!PT LDS RZ, [RZ] ;  /* 0x00000000fffff984 */ /* 0x000fe20000000800 */
[----:B------:R-:W-:Y:S01]  /*2910*/  @!PT LDS RZ, [RZ] ;  /* 0x00000000fffff984 */ /* 0x000fe20000000800 */
[----:B------:R2:W-:Y:S06]  /*2920*/  MEMBAR.ALL.CTA ;  /* 0x0000000000007992 */ /* 0x0005ec0000008000 */
[----:B--2---:R-:W2:Y:S01]  /*2930*/  FENCE.VIEW.ASYNC.S ;  /* 0x00000000000073c6 */ /* 0x004ea20000000000 */
[----:B------:R-:W-:Y:S01]  /*2940*/  SEL R11, R11, RZ, P1 ;  /* 0x000000ff0b0b7207 */ /* 0x000fe20000800000 */
[----:B--2---:R2:W-:Y:S01]  /*2950*/  SYNCS.ARRIVE.TRANS64.RED.A1T0 RZ, [R0+URZ], RZ ;  /* 0x000000ff00ff79a7 */ /* 0x0045e200081004ff */
[----:B-1----:R-:W-:-:S02]  /*2960*/  LOP3.LUT P3, RZ, R6, 0x1, RZ, 0xc0, !PT ;  /* 0x0000000106ff7812 */ /* 0x002fc4000786c0ff */
[----:B------:R-:W-:-:S04]  /*2970*/  SEL R4, RZ, 0x1, P1 ;  /* 0x00000001ff047807 */ /* 0x000fc80000800000 */
[----:B------:R-:W-:Y:S02]  /*2980*/  LOP3.LUT R10, R10, R4, RZ, 0x3c, !PT ;  /* 0x000000040a0a7212 */ /* 0x000fe400078e3cff */
[----:B--2---:R-:W-:-:S04]  /*2990*/  SEL R0, RZ, 0x1, P0 ;  /* 0x00000001ff007807 */ /* 0x004fc80000000000 */
[----:B------:R-:W-:Y:S01]  /*29a0*/  LOP3.LUT R9, R9, R0, RZ, 0x3c, !PT ;  /* 0x0000000009097212 */ /* 0x000fe200078e3cff */
[----:B------:R-:W-:Y:S06]  /*29b0*/  @P3 BRA `(.L_x_45) ;  /* 0xfffffffc002c3947 */ /* 0x000fec000383ffff */
[----:B------:R-:W-:Y:S01]  /*29c0*/  ULEA UR5, UR6, UR37, 0x3 ;  /* 0x0000002506057291 */ /* 0x000fe2000f8e18ff */
[----:B------:R-:W-:-:S08]  /*29d0*/  SHF.L.U32 R2, R12, 0x1f, RZ ;  /* 0x0000001f0c027819 */ /* 0x000fd000000006ff */
[----:B------:R-:W1:Y:S02]  /*29e0*/  SYNCS.PHASECHK.TRANS64 P0, [UR5+0xb0], R2 ;  /* 0x0000b002ff0075a7 */ /* 0x000e640008001005 */
[----:B-1----:R-:W-:Y:S05]  /*29f0*/  @P0 BRA `(.L_x_46) ;  /* 0x0000000000080947 */ /* 0x002fea0003800000 */
[----:B------:R-:W1:Y:S02]  /*2a00*/  SYNCS.PHASECHK.TRANS64.TRYWAIT P0, [UR5+0xb0], R2 ;  /* 0x0000b002ff0075a7 */ /* 0x000e640008001105 */
[----:B-1----:R-:W-:Y:S05]  /*2a10*/  @!P0 BRA `(.L_x_47) ;  /* 0x0000006800948947 */ /* 0x002fea0003800000 */
.L_x_46:
[----:B------:R-:W-:-:S04]  /*2a20*/  UIADD3 UR4, UPT, UPT, UR6, 0x1, URZ ;  /* 0x0000000106047890 */ /* 0x000fc8000fffe0ff */
[----:B------:R-:W-:-:S04]  /*2a30*/  UISETP.NE.AND UP0, UPT, UR4, 0x2, UPT ;  /* 0x000000020400788c */ /* 0x000fc8000bf05270 */
[----:B------:R-:W-:Y:S02]  /*2a40*/  USEL UR7, URZ, 0x1, UP0 ;  /* 0x00000001ff077887 */ /* 0x000fe40008000000 */
[----:B------:R-:W-:-:S04]  /*2a50*/  USEL UR4, UR4, URZ, UP0 ;  /* 0x000000ff04047287 */ /* 0x000fc80008000000 */
[----:B------:R-:W-:Y:S01]  /*2a60*/  ULEA UR4, UR4, UR37, 0x3 ;  /* 0x0000002504047291 */ /* 0x000fe2000f8e18ff */
[----:B-1----:R-:W-:-:S04]  /*2a70*/  LOP3.LUT R2, R12, UR7, RZ, 0x3c, !PT ;  /* 0x000000070c027c12 */ /* 0x002fc8000f8e3cff */
[----:B------:R-:W-:-:S04]  /*2a80*/  SHF.L.U32 R0, R2, 0x1f, RZ ;  /* 0x0000001f02007819 */ /* 0x000fc800000006ff */
[----:B------:R-:W1:Y:S02]  /*2a90*/  SYNCS.PHASECHK.TRANS64 P0, [UR4+0xb0], R0 ;  /* 0x0000b000ff0075a7 */ /* 0x000e640008001004 */
[----:B-1----:R-:W-:Y:S05]  /*2aa0*/  @P0 EXIT ;  /* 0x000000000000094d */ /* 0x002fea0003800000 */
[----:B------:R-:W-:Y:S02]  /*2ab0*/  SHF.L.U32 R2, R2, 0x1f, RZ ;  /* 0x0000001f02027819 */ /* 0x000fe400000006ff */
[----:B------:R-:W-:-:S07]  /*2ac0*/  MOV R0, UR4 ;  /* 0x0000000400007c02 */ /* 0x000fce0008000f00 */
.L_x_48:
[----:B-1----:R1:W2:Y:S02]  /*2ad0*/  SYNCS.PHASECHK.TRANS64.TRYWAIT P0, [R0+URZ+0xb0], R2 ;  /* 0x0000b002000075a7 */ /* 0x0022a400080011ff */
[----:B--2---:R-:W-:Y:S05]  /*2ae0*/  @!P0 NANOSLEEP.SYNCS 0x989680 ;  /* 0x009896800000895d */ /* 0x004fea0003900000 */
[----:B------:R-:W2:Y:S02]  /*2af0*/  @!P0 SYNCS.PHASECHK.TRANS64 P0, [R0+URZ+0xb0], R2 ;  /* 0x0000b002000085a7 */ /* 0x000ea400080010ff */
[----:B--2---:R-:W-:Y:S05]  /*2b00*/  @P0 EXIT ;  /* 0x000000000000094d */ /* 0x004fea0003800000 */
[----:B------:R-:W-:Y:S05]  /*2b10*/  BRA `(.L_x_48) ;  /* 0xfffffffc00ec7947 */ /* 0x000fea000383ffff */
.L_x_41:
[----:B------:R-:W-:-:S09]  /*2b20*/  UISETP.NE.AND UP1, UPT, UR8, URZ, UPT ;  /* 0x000000ff0800728c */ /* 0x000fd2000bf25270 */
[----:B------:R-:W-:Y:S05]  /*2b30*/  BRA.U UP1, `(.L_x_49) ;  /* 0x0000000d01c87547 */ /* 0x000fea000b800000 */
[----:B------:R-:W-:Y:S01]  /*2b40*/  UMOV UR4, 0x40 ;  /* 0x0000004000047882 */ /* 0x000fe20000000000 */
[----:B------:R-:W-:Y:S01]  /*2b50*/  NOP ;  /* 0x0000000000007918 */ /* 0x000fe20000000000 */
[----:B------:R-:W-:Y:S01]  /*2b60*/  ULEA UR4, UR37, UR4, 0x18 ;  /* 0x0000000425047291 */ /* 0x000fe2000f8ec0ff */
[----:B------:R-:W-:Y:S02]  /*2b70*/  UMOV UR5, 0x400 ;  /* 0x0000040000057882 */ /* 0x000fe40000000000 */
[----:B------:R-:W-:-:S06]  /*2b80*/  ULEA UR37, UR37, UR5, 0x18 ;  /* 0x0000000525257291 */ /* 0x000fcc000f8ec0ff */
[----:B------:R-:W1:Y:S02]  /*2b90*/  LDS.U8 R0, [UR4+0x1c] ;  /* 0x00001c04ff007984 */ /* 0x000e640008000000 */
[----:B-1----:R-:W-:-:S13]  /*2ba0*/  ISETP.NE.AND P0, PT, R0, RZ, PT ;  /* 0x000000ff0000720c */ /* 0x002fda0003f05270 */
[----:B------:R-:W-:Y:S05]  /*2bb0*/  @P0 BRA `(.L_x_50) ;  /* 0x0000000000580947 */ /* 0x000fea0003800000 */
[----:B------:R-:W-:-:S13]  /*2bc0*/  ELECT P0, URZ, PT ;  /* 0x0000000000ff782f */ /* 0x000fda0003800000 */
[----:B------:R-:W-:Y:S05]  /*2bd0*/  @!P0 BRA `(.L_x_51) ;  /* 0x0000000000608947 */ /* 0x000fea0003800000 */
[----:B------:R-:W-:Y:S01]  /*2be0*/  UMOV UR5, 0x10 ;  /* 0x0000001000057882 */ /* 0x000fe20000000000 */
[----:B------:R-:W-:Y:S01]  /*2bf0*/  HFMA2 R0, -RZ, RZ, 0, 5.9604644775390625e-08 ;  /* 0x00000001ff007431 */ /* 0x000fe200000001ff */
[----:B------:R-:W-:-:S03]  /*2c00*/  MOV R2, 0xffff ;  /* 0x0000ffff00027802 */ /* 0x000fc60000000f00 */
[----:B------:R-:W-:Y:S04]  /*2c10*/  DEPBAR.LE SB1, 0x36 ;  /* 0x00009d800000791a */ /* 0x000fe80000000000 */
[----:B------:R-:W1:Y:S02]  /*2c20*/  UTCATOMSWS.FIND_AND_SET.ALIGN UP0, UR5, UR5 ;  /* 0x00000005000575e3 */ /* 0x000e640008000800 */
[----:B-1----:R-:W-:Y:S01]  /*2c30*/  MOV R3, UR5 ;  /* 0x0000000500037c02 */ /* 0x002fe20008000f00 */
[----:B------:R-:W-:Y:S06]  /*2c40*/  BRA.U UP0, `(.L_x_52) ;  /* 0x0000000100187547 */ /* 0x000fec000b800000 */
.L_x_53:
[----:B------:R-:W-:Y:S05]  /*2c50*/  NANOSLEEP 0x64 ;  /* 0x000000640000795d */ /* 0x000fea0003800000 */
[----:B------:R-:W-:-:S05]  /*2c60*/  UMOV UR5, 0x10 ;  /* 0x0000001000057882 */ /* 0x000fca0000000000 */
[----:B------:R-:W-:Y:S04]  /*2c70*/  DEPBAR.LE SB1, 0x36 ;  /* 0x00009d800000791a */ /* 0x000fe80000000000 */
[----:B------:R-:W1:Y:S02]  /*2c80*/  UTCATOMSWS.FIND_AND_SET.ALIGN UP0, UR5, UR5 ;  /* 0x00000005000575e3 */ /* 0x000e640008000800 */
[----:B-1----:R-:W-:Y:S01]  /*2c90*/  MOV R3, UR5 ;  /* 0x0000000500037c02 */ /* 0x002fe20008000f00 */
[----:B------:R-:W-:Y:S05]  /*2ca0*/  BRA.U !UP0, `(.L_x_53) ;  /* 0xfffffffd08e87547 */ /* 0x000fea000b83ffff */
.L_x_52:
[-C--:B------:R-:W-:Y:S02]  /*2cb0*/  SHF.L.U32 R2, R2, R3.reuse, RZ ;  /* 0x0000000302027219 */ /* 0x080fe400000006ff */
[----:B------:R-:W-:Y:S01]  /*2cc0*/  SHF.L.U32 R0, R0, R3, RZ ;  /* 0x0000000300007219 */ /* 0x000fe200000006ff */
[----:B------:R-:W-:Y:S02]  /*2cd0*/  IMAD.SHL.U32 R3, R3, 0x20, RZ ;  /* 0x0000002003037824 */ /* 0x000fe400078e00ff */
[----:B------:R1:W-:Y:S04]  /*2ce0*/  ATOMS.OR RZ, [UR4+0x14], R2 ;  /* 0x00001402ffff798c */ /* 0x0003e8000b000004 */
[----:B------:R1:W-:Y:S04]  /*2cf0*/  ATOMS.OR RZ, [UR4+0x18], R0 ;  /* 0x00001800ffff798c */ /* 0x0003e8000b000004 */
[----:B------:R1:W-:Y:S01]  /*2d00*/  STS [UR37+0x150], R3 ;  /* 0x00015003ff007988 */ /* 0x0003e20008000825 */
[----:B------:R-:W-:Y:S05]  /*2d10*/  BRA `(.L_x_51) ;  /* 0x0000000000107947 */ /* 0x000fea0003800000 */
.L_x_50:
[----:B------:R-:W-:Y:S02]  /*2d20*/  MOV R0, 0xffffffff ;  /* 0xffffffff00007802 */ /* 0x000fe40000000f00 */
[----:B------:R-:W-:-:S03]  /*2d30*/  MOV R2, 0x2d60 ;  /* 0x00002d6000027802 */ /* 0x000fc60000000f00 */
[----:B------:R1:W-:Y:S04]  /*2d40*/  STS [UR37+0x150], R0 ;  /* 0x00015000ff007988 */ /* 0x0003e80008000825 */
[----:B-1-3-5:R-:W-:Y:S05]  /*2d50*/  CALL.REL.NOINC `($__internal_1_$__cuda_sm10x_tcgen05_guardrail_trap_phase_invalid_during_alloc) ;  /* 0x0000006c00d87944 */ /* 0x02afea0003c00000 */
.L_x_51:
[----:B------:R-:W-:Y:S05]  /*2d60*/  WARPSYNC.ALL ;  /* 0x0000000000007948 */ /* 0x000fea0003800000 */
[----:B------:R-:W2:Y:S01]  /*2d70*/  S2UR UR5, SR_CgaCtaId ;  /* 0x00000000000579c3 */ /* 0x000ea20000008800 */
[----:B------:R-:W-:Y:S01]  /*2d80*/  UMOV UR4, 0x400 ;  /* 0x0000040000047882 */ /* 0x000fe20000000000 */
[----:B------:R-:W-:-:S06]  /*2d90*/  NOP ;  /* 0x0000000000007918 */ /* 0x000fcc0000000000 */
[----:B------:R-:W-:Y:S06]  /*2da0*/  BAR.ARV 0x6, 0xa0 ;  /* 0x0182800000007b1d */ /* 0x000fec0000002000 */
[----:B------:R-:W4:Y:S01]  /*2db0*/  LDCU UR7, c[0x0][0x38c] ;  /* 0x00007180ff0777ac */ /* 0x000f220008000800 */
[----:B------:R-:W-:Y:S01]  /*2dc0*/  IMAD.MOV.U32 R11, RZ, RZ, 0x1 ;  /* 0x00000001ff0b7424 */ /* 0x000fe200078e00ff */
[----:B------:R-:W-:Y:S01]  /*2dd0*/  CS2R R8, SRZ ;  /* 0x0000000000087805 */ /* 0x000fe2000001ff00 */
[----:B------:R-:W-:Y:S01]  /*2de0*/  IMAD.MOV.U32 R10, RZ, RZ, RZ ;  /* 0x000000ffff0a7224 */ /* 0x000fe200078e00ff */
[----:B------:R-:W3:Y:S01]  /*2df0*/  LDCU UR6, c[0x0][0x38c] ;  /* 0x00007180ff0677ac */ /* 0x000ee20008000800 */
[----:B------:R-:W-:Y:S01]  /*2e00*/  UMOV UR14, URZ ;  /* 0x000000ff000e7c82 */ /* 0x000fe20008000000 */
[----:B------:R-:W-:Y:S01]  /*2e10*/  UMOV UR13, URZ ;  /* 0x000000ff000d7c82 */ /* 0x000fe20008000000 */
[----:B--2---:R-:W-:Y:S01]  /*2e20*/  ULEA UR5, UR5, UR4, 0x18 ;  /* 0x0000000405057291 */ /* 0x004fe2000f8ec0ff */
[----:B------:R-:W-:Y:S01]  /*2e30*/  UMOV UR24, 0x0 ;  /* 0x0000000000187882 */ /* 0x000fe20000000000 */
[----:B------:R-:W-:-:S02]  /*2e40*/  UMOV UR25, 0x4408410 ;  /* 0x0440841000197882 */ /* 0x000fc40000000000 */
[----:B------:R-:W-:Y:S02]  /*2e50*/  UIADD3 UR10, UPT, UPT, UR5, 0x10400, URZ ;  /* 0x00010400050a7890 */ /* 0x000fe4000fffe0ff */
[----:B------:R-:W-:Y:S02]  /*2e60*/  UIADD3 UR15, UPT, UPT, UR5, 0x6400, URZ ;  /* 0x00006400050f7890 */ /* 0x000fe4000fffe0ff */
[----:B----4-:R-:W-:Y:S01]  /*2e70*/  UIADD3 UR7, UPT, UPT, UR7, 0x7f, URZ ;  /* 0x0000007f07077890 */ /* 0x010fe2000fffe0ff */
[----:B-1----:R-:W1:Y:S01]  /*2e80*/  LDS R0, [UR5+0x150] ;  /* 0x00015005ff007984 */ /* 0x002e620008000800 */
[----:B------:R-:W-:Y:S02]  /*2e90*/  USHF.R.U32.HI UR10, URZ, 0x4, UR10 ;  /* 0x00000004ff0a7899 */ /* 0x000fe4000801160a */
[----:B------:R-:W-:Y:S02]  /*2ea0*/  USHF.R.S32.HI UR4, URZ, 0x1f, UR7 ;  /* 0x0000001fff047899 */ /* 0x000fe40008011407 */
[----:B------:R-:W-:-:S02]  /*2eb0*/  USHF.R.U32.HI UR15, URZ, 0x4, UR15 ;  /* 0x00000004ff0f7899 */ /* 0x000fc4000801160f */
[----:B------:R-:W-:Y:S02]  /*2ec0*/  ULEA.HI UR4, UR4, UR7, URZ, 0x7 ;  /* 0x0000000704047291 */ /* 0x000fe4000f8f38ff */
[----:B------:R-:W-:Y:S02]  /*2ed0*/  ULOP3.LUT UR10, UR10, 0x3fff, URZ, 0xc0, !UPT ;  /* 0x00003fff0a0a7892 */ /* 0x000fe4000f8ec0ff */
[----:B------:R-:W-:Y:S01]  /*2ee0*/  USHF.R.S32.HI UR4, URZ, 0x7, UR4 ;  /* 0x00000007ff047899 */ /* 0x000fe20008011404 */
[----:B------:R-:W-:Y:S01]  /*2ef0*/  UMOV UR22, 0x0 ;  /* 0x0000000000167882 */ /* 0x000fe20000000000 */
[----:B------:R-:W-:Y:S02]  /*2f00*/  UMOV UR23, 0x4408410 ;  /* 0x0440841000177882 */ /* 0x000fe40000000000 */
[----:B------:R-:W-:Y:S02]  /*2f10*/  UISETP.LT.AND UP0, UPT, UR4, 0x1, UPT ;  /* 0x000000010400788c */ /* 0x000fe4000bf01270 */
[----:B------:R-:W-:-:S02]  /*2f20*/  ULOP3.LUT UR15, UR15, 0x3fff, URZ, 0xc0, !UPT ;  /* 0x00003fff0f0f7892 */ /* 0x000fc4000f8ec0ff */
[----:B------:R-:W-:Y:S02]  /*2f30*/  USEL UR9, UR4, 0x1, !UP0 ;  /* 0x0000000104097887 */ /* 0x000fe4000c000000 */
[----:B------:R-:W-:Y:S02]  /*2f40*/  ULOP3.LUT UR10, UR10, 0x10000, URZ, 0xfc, !UPT ;  /* 0x000100000a0a7892 */ /* 0x000fe4000f8efcff */
[----:B------:R-:W-:Y:S02]  /*2f50*/  UIADD3 UR9, UPT, UPT, -UR9, URZ, URZ ;  /* 0x000000ff09097290 */ /* 0x000fe4000fffe1ff */
[----:B---3--:R-:W-:Y:S01]  /*2f60*/  UISETP.GE.AND UP3, UPT, UR6, 0x1, UPT ;  /* 0x000000010600788c */ /* 0x008fe2000bf66270 */
[----:B------:R-:W-:Y:S01]  /*2f70*/  UMOV UR20, 0x0 ;  /* 0x0000000000147882 */ /* 0x000fe20000000000 */
[----:B------:R-:W-:Y:S01]  /*2f80*/  UMOV UR21, 0x4408410 ;  /* 0x0440841000157882 */ /* 0x000fe20000000000 */
[----:B------:R-:W-:Y:S01]  /*2f90*/  UMOV UR18, 0x0 ;  /* 0x0000000000127882 */ /* 0x000fe20000000000 */
[----:B------:R-:W-:Y:S01]  /*2fa0*/  UMOV UR19, 0x4408410 ;  /* 0x0440841000137882 */ /* 0x000fe20000000000 */
[----:B-1----:R-:W-:-:S15]  /*2fb0*/  R2UR UR16, R0 ;  /* 0x00000000001072ca */ /* 0x002fde00000e0000 */
.L_x_60:
[----:B------:R-:W-:Y:S02]  /*2fc0*/  LEA R0, R10, UR5, 0x3 ;  /* 0x000000050a007c11 */ /* 0x000fe4000f8e18ff */
[----:B------:R-:W-:Y:S02]  /*2fd0*/  SHF.L.U32 R2, R9, 0x1f, RZ ;  /* 0x0000001f09027819 */ /* 0x000fe400000006ff */
[----:B------:R-:W-:Y:S01]  /*2fe0*/  PLOP3.LUT P0, PT, PT, PT, UP3, 0x80, 0x8 ;  /* 0x000000000008781c */ /* 0x000fe20003f0f038 */
[----:B------:R-:W-:Y:S01]  /*2ff0*/  VIADD R3, R0, 0xb0 ;  /* 0x000000b000037836 */ /* 0x000fe20000000000 */
[----:B-1----:R-:W1:Y:S02]  /*3000*/  SYNCS.PHASECHK.TRANS64.TRYWAIT P1, [R0+URZ+0xa0], R2 ;  /* 0x0000a002000075a7 */ /* 0x002e6400080211ff */
[----:B-1-3--:R-:W-:Y:S09]  /*3010*/  @!P1 BRA `(.L_x_54) ;  /* 0x00000064002c9947 */ /* 0x00aff20003800000 */
.L_x_143:
[----:B------:R-:W-:Y:S01]  /*3020*/  LEA R4, R10, UR5, 0x4 ;  /* 0x000000050a047c11 */ /* 0x000fe2000f8e20ff */
[----:B------:R-:W-:Y:S01]  /*3030*/  @UP3 ULEA UR6, UR13, UR5, 0x3 ;  /* 0x000000050d063291 */ /* 0x000fe2000f8e18ff */
[----:B------:R-:W-:Y:S01]  /*3040*/  PLOP3.LUT P2, PT, PT, PT, PT, 0x80, 0x8 ;  /* 0x000000000008781c */ /* 0x000fe20003f4f070 */
[----:B------:R-:W-:Y:S01]  /*3050*/  ULEA UR7, UR14, UR5, 0x3 ;  /* 0x000000050e077291 */ /* 0x000fe2000f8e18ff */
[----:B------:R-:W-:Y:S02]  /*3060*/  PRMT R3, RZ, 0x654, R3 ;  /* 0x00000654ff037816 */ /* 0x000fe40000000003 */
[----:B------:R-:W2:Y:S01]  /*3070*/  LDS.128 R4, [R4+0x130] ;  /* 0x0001300004047984 */ /* 0x000ea20000000c00 */
[----:B-1----:R-:W-:Y:S02]  /*3080*/  @P0 SHF.L.U32 R2, R8, 0x1f, RZ ;  /* 0x0000001f08020819 */ /* 0x002fe400000006ff */
[----:B------:R-:W-:Y:S01]  /*3090*/  SHF.L.U32 R0, R11, 0x1f, RZ ;  /* 0x0000001f0b007819 */ /* 0x000fe200000006ff */
[----:B------:R-:W-:Y:S01]  /*30a0*/  @!PT LDS RZ, [RZ] ;  /* 0x00000000fffff984 */ /* 0x000fe20000000800 */
[----:B------:R-:W-:Y:S01]  /*30b0*/  @!PT LDS RZ, [RZ] ;  /* 0x00000000fffff984 */ /* 0x000fe20000000800 */
[----:B------:R-:W-:Y:S01]  /*30c0*/  @!PT LDS RZ, [RZ] ;  /* 0x00000000fffff984 */ /* 0x000fe20000000800 */
[----:B------:R-:W-:Y:S01]  /*30d0*/  @!PT LDS RZ, [RZ] ;  /* 0x00000000fffff984 */ /* 0x000fe20000000800 */
[----:B------:R1:W-:Y:S06]  /*30e0*/  MEMBAR.ALL.CTA ;  /* 0x0000000000007992 */ /* 0x0003ec0000008000 */
[----:B-1----:R-:W1:Y:S02]  /*30f0*/  FENCE.VIEW.ASYNC.S ;  /* 0x00000000000073c6 */ /* 0x002e640000000000 */
[----:B-1----:R1:W-:Y:S01]  /*3100*/  SYNCS.ARRIVE.TRANS64.RED.A1T0 RZ, [R3+URZ], RZ ;  /* 0x000000ff03ff79a7 */ /* 0x0023e200081004ff */
[----:B------:R1:W3:Y:S01]  /*3110*/  @P0 SYNCS.PHASECHK.TRANS64.TRYWAIT P2, [UR6], R2 ;  /* 0x00000002ff0005a7 */ /* 0x0002e20008041106 */
[----:B------:R-:W-:Y:S01]  /*3120*/  ULEA.HI UR6, UR14, UR14, URZ, 0x1 ;  /* 0x0000000e0e067291 */ /* 0x000fe2000f8f08ff */
[----:B--2---:R-:W-:-:S03]  /*3130*/  LOP3.LUT P1, RZ, R6, 0x1, RZ, 0xc0, !PT ;  /* 0x0000000106ff7812 */ /* 0x004fc6000782c0ff */
[----:B------:R-:W-:Y:S02]  /*3140*/  USHF.L.U32 UR8, UR6, 0x7, URZ ;  /* 0x0000000706087899 */ /* 0x000fe400080006ff */
[----:B------:R-:W-:Y:S02]  /*3150*/  ULOP3.LUT UR6, UR6, 0xffe, URZ, 0xc0, !UPT ;  /* 0x00000ffe06067892 */ /* 0x000fe4000f8ec0ff */
[----:B------:R-:W-:Y:S02]  /*3160*/  ULOP3.LUT UR8, UR8, 0xffffff00, URZ, 0xc0, !UPT ;  /* 0xffffff0008087892 */ /* 0x000fe4000f8ec0ff */
[----:B------:R-:W-:Y:S02]  /*3170*/  UIADD3 UR6, UPT, UPT, -UR6, UR14, URZ ;  /* 0x0000000e06067290 */ /* 0x000fe4000fffe1ff */
[----:B------:R-:W-:Y:S01]  /*3180*/  UIADD3 UR8, UPT, UPT, UR16, UR8, URZ ;  /* 0x0000000810087290 */ /* 0x000fe2000fffe0ff */
[----:B------:R-:W2:Y:S03]  /*3190*/  SYNCS.PHASECHK.TRANS64.TRYWAIT P0, [UR7+0xe0], R0 ;  /* 0x0000e000ff0075a7 */ /* 0x000ea60008001107 */
[----:B------:R-:W-:Y:S01]  /*31a0*/  ULEA UR8, UR6, UR8, 0x14 ;  /* 0x0000000806087291 */ /* 0x000fe2000f8ea0ff */
[----:B-123--:R-:W-:Y:S11]  /*31b0*/  @!P0 BRA `(.L_x_55) ;  /* 0x0000006000d88947 */ /* 0x00eff60003800000 */
.L_x_145:
[----:B------:R-:W-:Y:S01]  /*31c0*/  IADD3 R10, PT, PT, R10, 0x1, RZ ;  /* 0x000000010a0a7810 */ /* 0x000fe20007ffe0ff */
[----:B------:R-:W-:Y:S06]  /*31d0*/  BRA.U !UP3, `(.L_x_56) ;  /* 0x000000010bc07547 */ /* 0x000fec000b800000 */
[----:B------:R-:W-:Y:S01]  /*31e0*/  UPLOP3.LUT UP4, UPT, UPT, UPT, UPT, 0x40, 0x4 ;  /* 0x000000000004789c */ /* 0x000fe20003f8e870 */
[----:B------:R-:W-:Y:S01]  /*31f0*/  UMOV UR12, UR9 ;  /* 0x00000009000c7c82 */ /* 0x000fe20008000000 */
[----:B------:R-:W-:Y:S01]  /*3200*/  UMOV UR11, UR4 ;  /* 0x00000004000b7c82 */ /* 0x000fe20008000000 */
[----:B------:R-:W-:-:S08]  /*3210*/  UMOV UR17, UR13 ;  /* 0x0000000d00117c82 */ /* 0x000fd00008000000 */
.L_x_59:
[----:B------:R-:W-:Y:S02]  /*3220*/  UIADD3 UR12, UPT, UPT, UR12, 0x1, URZ ;  /* 0x000000010c0c7890 */ /* 0x000fe4000fffe0ff */
[----:B--2---:R-:W-:Y:S02]  /*3230*/  ULEA UR6, UR17, UR5, 0x3 ;  /* 0x0000000511067291 */ /* 0x004fe4000f8e18ff */
[----:B------:R-:W-:Y:S01]  /*3240*/  UISETP.NE.AND UP0, UPT, UR12, URZ, UPT ;  /* 0x000000ff0c00728c */ /* 0x000fe2000bf05270 */
[----:B---3--:R-:W-:Y:S10]  /*3250*/  @P2 BRA `(.L_x_57) ;  /* 0x00000000000c2947 */ /* 0x008ff40003800000 */
[----:B-1----:R-:W-:Y:S04]  /*3260*/  SHF.L.U32 R2, R8, 0x1f, RZ ;  /* 0x0000001f08027819 */ /* 0x002fe800000006ff */
[----:B------:R-:W1:Y:S02]  /*3270*/  SYNCS.PHASECHK.TRANS64.TRYWAIT P0, [UR6], R2 ;  /* 0x00000002ff0075a7 */ /* 0x000e640008001106 */
[----:B-1----:R-:W-:Y:S05]  /*3280*/  @!P0 BRA `(.L_x_58) ;  /* 0x0000006000bc8947 */ /* 0x002fea0003800000 */
.L_x_57:
[----:B------:R-:W-:Y:S01]  /*3290*/  UISETP.NE.AND UP1, UPT, UR11, 0x1, UPT ;  /* 0x000000010b00788c */ /* 0x000fe2000bf25270 */
[----:B------:R-:W-:Y:S01]  /*32a0*/  PLOP3.LUT P2, PT, PT, PT, PT, 0x80, 0x8 ;  /* 0x000000000008781c */ /* 0x000fe20003f4f070 */
[----:B------:R-:W-:Y:S02]  /*32b0*/  UIADD3 UR13, UPT, UPT, UR17, 0x1, URZ ;  /* 0x00000001110d7890 */ /* 0x000fe4000fffe0ff */
[----:B------:R-:W-:Y:S02]  /*32c0*/  ULEA UR28, UR17, UR15, 0x9 ;  /* 0x0000000f111c7291 */ /* 0x000fe4000f8e48ff */
[----:B------:R-:W-:Y:S01]  /*32d0*/  UISETP.NE.AND UP2, UPT, UR13, 0x5, UPT ;  /* 0x000000050d00788c */ /* 0x000fe2000bf45270 */
[----:B------:R-:W-:Y:S01]  /*32e0*/  PLOP3.LUT P0, PT, PT, PT, UP1, 0x80, 0x8 ;  /* 0x000000000008781c */ /* 0x000fe20003f0f018 */
[----:B------:R-:W-:Y:S02]  /*32f0*/  UIADD3 UR40, UPT, UPT, UR28, 0x80, URZ ;  /* 0x000000801c287890 */ /* 0x000fe4000fffe0ff */
[----:B------:R-:W-:Y:S02]  /*3300*/  USEL UR27, URZ, 0x1, UP2 ;  /* 0x00000001ff1b7887 */ /* 0x000fe40009000000 */
[----:B------:R-:W-:Y:S02]  /*3310*/  USEL UR13, UR13, URZ, UP2 ;  /* 0x000000ff0d0d7287 */ /* 0x000fe40009000000 */
[----:B------:R-:W-:Y:S02]  /*3320*/  UIADD3 UR36, UPT, UPT, UR28, 0x100, URZ ;  /* 0x000001001c247890 */ /* 0x000fe4000fffe0ff */
[----:B------:R-:W-:Y:S01]  /*3330*/  @UP1 ULEA UR26, UR13, UR5, 0x3 ;  /* 0x000000050d1a1291 */ /* 0x000fe2000f8e18ff */
[----:B------:R-:W-:Y:S01]  /*3340*/  LOP3.LUT R8, R8, UR27, RZ, 0x3c, !PT ;  /* 0x0000001b08087c12 */ /* 0x000fe2000f8e3cff */
[----:B------:R-:W-:Y:S02]  /*3350*/  UIADD3 UR32, UPT, UPT, UR28, 0x180, URZ ;  /* 0x000001801c207890 */ /* 0x000fe4000fffe0ff */
[----:B------:R-:W-:Y:S01]  /*3360*/  UIADD3 UR6, UPT, UPT, UR6, 0x28, URZ ;  /* 0x0000002806067890 */ /* 0x000fe2000fffe0ff */
[----:B-1----:R-:W-:Y:S01]  /*3370*/  @P0 SHF.L.U32 R0, R8, 0x1f, RZ ;  /* 0x0000001f08000819 */ /* 0x002fe200000006ff */
[----:B------:R-:W-:Y:S01]  /*3380*/  UIADD3 UR11, UPT, UPT, UR11, -0x1, URZ ;  /* 0xffffffff0b0b7890 */ /* 0x000fe2000fffe0ff */
[----:B------:R-:W-:Y:S02]  /*3390*/  UMOV UR29, 0x80004020 ;  /* 0x80004020001d7882 */ /* 0x000fe40000000000 */
[----:B------:R2:W3:Y:S01]  /*33a0*/  @P0 SYNCS.PHASECHK.TRANS64.TRYWAIT P2, [UR26], R0 ;  /* 0x00000000ff0005a7 */ /* 0x0004e2000804111a */
[----:B------:R-:W-:Y:S01]  /*33b0*/  ULEA UR26, UR17, UR10, 0xb ;  /* 0x0000000a111a7291 */ /* 0x000fe2000f8e58ff */
[----:B------:R-:W-:Y:S01]  /*33c0*/  UMOV UR27, 0x40004040 ;  /* 0x40004040001b7882 */ /* 0x000fe20000000000 */
[----:B------:R-:W-:Y:S02]  /*33d0*/  UMOV UR41, 0x80004020 ;  /* 0x8000402000297882 */ /* 0x000fe40000000000 */
[----:B------:R-:W-:Y:S02]  /*33e0*/  UIADD3 UR38, UPT, UPT, UR26, 0x2, URZ ;  /* 0x000000021a267890 */ /* 0x000fe4000fffe0ff */
[----:B------:R-:W-:Y:S02]  /*33f0*/  UIADD3 UR34, UPT, UPT, UR26, 0x4, URZ ;  /* 0x000000041a227890 */ /* 0x000fe4000fffe0ff */
[----:B------:R-:W-:Y:S01]  /*3400*/  UIADD3 UR30, UPT, UPT, UR26, 0x6, URZ ;  /* 0x000000061a1e7890 */ /* 0x000fe2000fffe0ff */
[----:B------:R2:W-:Y:S01]  /*3410*/  UTCQMMA gdesc[UR28], gdesc[UR26], tmem[UR8], tmem[UR24], idesc[UR25], UP4 ;  /* 0x00ff181a1c0075ea */ /* 0x0005e2000a000308 */
[----:B------:R-:W-:Y:S01]  /*3420*/  UPLOP3.LUT UP4, UPT, UPT, UPT, UPT, 0x80, 0x8 ;  /* 0x000000000008789c */ /* 0x000fe20003f8f070 */
[----:B------:R-:W-:Y:S01]  /*3430*/  UMOV UR39, 0x40004040 ;  /* 0x4000404000277882 */ /* 0x000fe20000000000 */
[----:B------:R-:W-:Y:S01]  /*3440*/  UMOV UR37, 0x80004020 ;  /* 0x8000402000257882 */ /* 0x000fe20000000000 */
[----:B------:R2:W-:Y:S01]  /*3450*/  UTCQMMA gdesc[UR40], gdesc[UR38], tmem[UR8], tmem[UR22], idesc[UR23], UPT ;  /* 0x00ff1626280075ea */ /* 0x0005e2000b800308 */
[----:B------:R-:W-:Y:S01]  /*3460*/  UMOV UR35, 0x40004040 ;  /* 0x4000404000237882 */ /* 0x000fe20000000000 */
[----:B------:R-:W-:Y:S01]  /*3470*/  UMOV UR33, 0x80004020 ;  /* 0x8000402000217882 */ /* 0x000fe20000000000 */
[----:B------:R-:W-:Y:S01]  /*3480*/  UMOV UR31, 0x40004040 ;  /* 0x40004040001f7882 */ /* 0x000fe20000000000 */
[----:B------:R2:W-:Y:S01]  /*3490*/  UTCQMMA gdesc[UR36], gdesc[UR34], tmem[UR8], tmem[UR20], idesc[UR21], UPT ;  /* 0x00ff1422240075ea */ /* 0x0005e2000b800308 */
[----:B------:R2:W-:Y:S01]  /*34a0*/  UTCQMMA gdesc[UR32], gdesc[UR30], tmem[UR8], tmem[UR18], idesc[UR19], UPT ;  /* 0x00ff121e200075ea */ /* 0x0005e2000b800308 */
[----:B------:R2:W-:Y:S01]  /*34b0*/  UTCBAR [UR6], URZ ;  /* 0x000000ff060073e9 */ /* 0x0005e200080000ff */
[----:B------:R-:W-:Y:S01]  /*34c0*/  UMOV UR17, UR13 ;  /* 0x0000000d00117c82 */ /* 0x000fe20008000000 */
[----:B------:R-:W-:Y:S05]  /*34d0*/  BRA.U UP0, `(.L_x_59) ;  /* 0xfffffffd00507547 */ /* 0x000fea000b83ffff */
.L_x_56:
[----:B------:R-:W-:Y:S01]  /*34e0*/  UIADD3 UR14, UPT, UPT, UR14, 0x1, URZ ;  /* 0x000000010e0e7890 */ /* 0x000fe2000fffe0ff */
[C---:B------:R-:W-:Y:S01]  /*34f0*/  ISETP.NE.AND P0, PT, R10.reuse, 0x2, PT ;  /* 0x000000020a00780c */ /* 0x040fe20003f05270 */
[----:B------:R-:W-:Y:S02]  /*3500*/  UIADD3 UR7, UPT, UPT, UR7, 0xc0, URZ ;  /* 0x000000c007077890 */ /* 0x000fe4000fffe0ff */
[----:B------:R-:W-:Y:S01]  /*3510*/  UISETP.NE.AND UP0, UPT, UR14, 0x4, UPT ;  /* 0x000000040e00788c */ /* 0x000fe2000bf05270 */
[----:B-12---:R-:W-:Y:S02]  /*3520*/  SEL R0, RZ, 0x1, P0 ;  /* 0x00000001ff007807 */ /* 0x006fe40000000000 */
[----:B------:R-:W-:Y:S01]  /*3530*/  SEL R10, R10, RZ, P0 ;  /* 0x000000ff0a0a7207 */ /* 0x000fe20000000000 */
[----:B------:R-:W-:Y:S01]  /*3540*/  USEL UR6, URZ, 0x1, UP0 ;  /* 0x00000001ff067887 */ /* 0x000fe20008000000 */
[----:B------:R-:W-:Y:S01]  /*3550*/  LOP3.LUT R9, R9, R0, RZ, 0x3c, !PT ;  /* 0x0000000009097212 */ /* 0x000fe200078e3cff */
[----:B------:R-:W-:Y:S01]  /*3560*/  USEL UR14, UR14, URZ, UP0 ;  /* 0x000000ff0e0e7287 */ /* 0x000fe20008000000 */
[----:B------:R1:W-:Y:S03]  /*3570*/  UTCBAR [UR7], URZ ;  /* 0x000000ff070073e9 */ /* 0x0003e600080000ff */
[----:B------:R-:W-:Y:S01]  /*3580*/  LOP3.LUT R11, R11, UR6, RZ, 0x3c, !PT ;  /* 0x000000060b0b7c12 */ /* 0x000fe2000f8e3cff */
[----:B------:R-:W-:Y:S07]  /*3590*/  @P1 BRA `(.L_x_60) ;  /* 0xfffffff800881947 */ /* 0x000fee000383ffff */
[----:B------:R-:W2:Y:S01]  /*35a0*/  S2UR UR4, SR_CgaCtaId ;  /* 0x00000000000479c3 */ /* 0x000ea20000008800 */
[----:B------:R-:W-:Y:S01]  /*35b0*/  ELECT P0, URZ, PT ;  /* 0x0000000000ff782f */ /* 0x000fe20003800000 */
[----:B------:R-:W-:Y:S01]  /*35c0*/  IMAD.MOV.U32 R0, RZ, RZ, 0x1 ;  /* 0x00000001ff007424 */ /* 0x000fe200078e00ff */
[----:B------:R-:W-:Y:S01]  /*35d0*/  UIADD3 UR5, UPT, UPT, UR5, 0xe0, URZ ;  /* 0x000000e005057890 */ /* 0x000fe2000fffe0ff */
[----:B------:R-:W-:Y:S01]  /*35e0*/  SHF.L.U32 R2, R11, 0x1f, RZ ;  /* 0x0000001f0b027819 */ /* 0x000fe200000006ff */
[----:B------:R-:W-:-:S03]  /*35f0*/  UMOV UR6, 0x40 ;  /* 0x0000004000067882 */ /* 0x000fc60000000000 */
[----:B------:R-:W-:Y:S01]  /*3600*/  UVIRTCOUNT.DEALLOC.SMPOOL 0x80 ;  /* 0x000000800000784c */ /* 0x000fe20000000000 */
[----:B--2---:R-:W-:Y:S02]  /*3610*/  ULEA UR4, UR4, UR6, 0x18 ;  /* 0x0000000604047291 */ /* 0x004fe4000f8ec0ff */
[----:B------:R-:W-:-:S07]  /*3620*/  ULEA UR6, UR14, UR5, 0x3 ;  /* 0x000000050e067291 */ /* 0x000fce000f8e18ff */
[----:B------:R2:W-:Y:S02]  /*3630*/  @P0 STS.U8 [UR4+0x1c], R0 ;  /* 0x00001c00ff000988 */ /* 0x0005e40008000004 */
[----:B------:R-:W4:Y:S02]  /*3640*/  SYNCS.PHASECHK.TRANS64.TRYWAIT P0, [UR6], R2 ;  /* 0x00000002ff0075a7 */ /* 0x000f240008001106 */
[----:B--2-4-:R-:W-:Y:S05]  /*3650*/  @!P0 BRA `(.L_x_61) ;  /* 0x0000005c00e08947 */ /* 0x014fea0003800000 */
.L_x_148:
[----:B-1----:R-:W-:-:S04]  /*3660*/  UIADD3 UR7, UPT, UPT, UR14, 0x1, URZ ;  /* 0x000000010e077890 */ /* 0x002fc8000fffe0ff */
[----:B------:R-:W-:-:S04]  /*3670*/  UISETP.NE.AND UP0, UPT, UR7, 0x4, UPT ;  /* 0x000000040700788c */ /* 0x000fc8000bf05270 */
[----:B------:R-:W-:Y:S02]  /*3680*/  USEL UR8, URZ, 0x1, UP0 ;  /* 0x00000001ff087887 */ /* 0x000fe40008000000 */
[----:B------:R-:W-:-:S04]  /*3690*/  USEL UR7, UR7, URZ, UP0 ;  /* 0x000000ff07077287 */ /* 0x000fc80008000000 */
[----:B------:R-:W-:Y:S01]  /*36a0*/  ULEA UR6, UR7, UR5, 0x3 ;  /* 0x0000000507067291 */ /* 0x000fe2000f8e18ff */
[----:B--2---:R-:W-:-:S04]  /*36b0*/  LOP3.LUT R2, R11, UR8, RZ, 0x3c, !PT ;  /* 0x000000080b027c12 */ /* 0x004fc8000f8e3cff */
[----:B------:R-:W-:-:S04]  /*36c0*/  SHF.L.U32 R3, R2, 0x1f, RZ ;  /* 0x0000001f02037819 */ /* 0x000fc800000006ff */
[----:B------:R-:W1:Y:S02]  /*36d0*/  SYNCS.PHASECHK.TRANS64.TRYWAIT P0, [UR6], R3 ;  /* 0x00000003ff0075a7 */ /* 0x000e640008001106 */
[----:B-1----:R-:W-:Y:S05]  /*36e0*/  @!P0 BRA `(.L_x_62) ;  /* 0x0000005c00d48947 */ /* 0x002fea0003800000 */
.L_x_150:
        /* <DEDUP_REMOVED lines=9> */
.L_x_152:
[----:B------:R-:W-:-:S04]  /*3780*/  UIADD3 UR7, UPT, UPT, UR7, 0x1, URZ ;  /* 0x0000000107077890 */ /* 0x000fc8000fffe0ff */
[----:B------:R-:W-:-:S04]  /*3790*/  UISETP.NE.AND UP0, UPT, UR7, 0x4, UPT ;  /* 0x000000040700788c */ /* 0x000fc8000bf05270 */
[----:B------:R-:W-:Y:S02]  /*37a0*/  USEL UR6, URZ, 0x1, UP0 ;  /* 0x00000001ff067887 */ /* 0x000fe40008000000 */
[----:B------:R-:W-:-:S04]  /*37b0*/  USEL UR7, UR7, URZ, UP0 ;  /* 0x000000ff07077287 */ /* 0x000fc80008000000 */
[----:B------:R-:W-:Y:S01]  /*37c0*/  ULEA UR7, UR7, UR5, 0x3 ;  /* 0x0000000507077291 */ /* 0x000fe2000f8e18ff */
[----:B------:R-:W-:-:S04]  /*37d0*/  LOP3.LUT R2, R2, UR6, RZ, 0x3c, !PT ;  /* 0x0000000602027c12 */ /* 0x000fc8000f8e3cff */
[----:B------:R-:W-:-:S04]  /*37e0*/  SHF.L.U32 R2, R2, 0x1f, RZ ;  /* 0x0000001f02027819 */ /* 0x000fc800000006ff */
[----:B------:R-:W2:Y:S02]  /*37f0*/  SYNCS.PHASECHK.TRANS64.TRYWAIT P0, [UR7], R2 ;  /* 0x00000002ff0075a7 */ /* 0x000ea40008001107 */
[----:B--2---:R-:W-:Y:S05]  /*3800*/  @!P0 BRA `(.L_x_64) ;  /* 0x0000005c00bc8947 */ /* 0x004fea0003800000 */
.L_x_154:
[----:B------:R-:W-:Y:S01]  /*3810*/  NOP ;  /* 0x0000000000007918 */ /* 0x000fe20000000000 */
[----:B-1----:R-:W1:Y:S01]  /*3820*/  LDS R0, [UR4+0x14] ;  /* 0x00001404ff007984 */ /* 0x002e620008000800 */
[----:B------:R-:W-:Y:S01]  /*3830*/  ULOP3.LUT UR6, UR16, 0xffff, URZ, 0xc0, !UPT ;  /* 0x0000ffff10067892 */ /* 0x000fe2000f8ec0ff */
[----:B------:R-:W-:Y:S01]  /*3840*/  UMOV UR8, 0xffff ;  /* 0x0000ffff00087882 */ /* 0x000fe20000000000 */
[----:B------:R-:W-:Y:S02]  /*3850*/  UMOV UR5, 0x1 ;  /* 0x0000000100057882 */ /* 0x000fe40000000000 */
[----:B------:R-:W-:-:S04]  /*3860*/  USHF.R.U32.HI UR6, URZ, 0x5, UR6 ;  /* 0x00000005ff067899 */ /* 0x000fc80008011606 */
[----:B------:R-:W-:Y:S02]  /*3870*/  USHF.L.U32 UR8, UR8, UR6, URZ ;  /* 0x0000000608087299 */ /* 0x000fe400080006ff */
[----:B------:R-:W-:-:S04]  /*3880*/  USHF.L.U32 UR5, UR5, UR6, URZ ;  /* 0x0000000605057299 */ /* 0x000fc800080006ff */
[----:B-1----:R-:W-:-:S04]  /*3890*/  LOP3.LUT R0, R0, UR8, RZ, 0xc0, !PT ;  /* 0x0000000800007c12 */ /* 0x002fc8000f8ec0ff */
[----:B------:R-:W-:-:S13]  /*38a0*/  ISETP.NE.AND P0, PT, R0, UR8, PT ;  /* 0x0000000800007c0c */ /* 0x000fda000bf05270 */
[----:B------:R-:W-:Y:S05]  /*38b0*/  @P0 BRA `(.L_x_65) ;  /* 0x0000000000580947 */ /* 0x000fea0003800000 */
[----:B------:R-:W1:Y:S02]  /*38c0*/  LDS R0, [UR4+0x18] ;  /* 0x00001804ff007984 */ /* 0x000e640008000800 */
[----:B-1----:R-:W-:-:S04]  /*38d0*/  LOP3.LUT R0, R0, UR5, RZ, 0xc0, !PT ;  /* 0x0000000500007c12 */ /* 0x002fc8000f8ec0ff */
[----:B------:R-:W-:-:S13]  /*38e0*/  ISETP.NE.AND P0, PT, R0, UR5, PT ;  /* 0x0000000500007c0c */ /* 0x000fda000bf05270 */
[----:B------:R-:W-:Y:S05]  /*38f0*/  @P0 BRA `(.L_x_66) ;  /* 0x00000000003c0947 */ /* 0x000fea0003800000 */
[----:B------:R-:W1:Y:S01]  /*3900*/  S2R R2, SR_LANEID ;  /* 0x0000000000027919 */ /* 0x000e620000000000 */
[----:B------:R-:W-:Y:S01]  /*3910*/  ULOP3.LUT UR8, URZ, UR8, URZ, 0x33, !UPT ;  /* 0x00000008ff087292 */ /* 0x000fe2000f8e33ff */
[----:B------:R-:W-:Y:S02]  /*3920*/  VOTEU.ANY UR7, UPT, PT ;  /* 0x0000000000077886 */ /* 0x000fe400038e0100 */
[----:B------:R-:W-:-:S03]  /*3930*/  UFLO.U32 UR7, UR7 ;  /* 0x00000007000772bd */ /* 0x000fc600080e0000 */
[----:B------:R-:W-:-:S04]  /*3940*/  IMAD.U32 R0, RZ, RZ, UR8 ;  /* 0x00000008ff007e24 */ /* 0x000fc8000f8e00ff */
[----:B------:R2:W4:Y:S02]  /*3950*/  REDUX UR6, R0 ;  /* 0x00000000000673c4 */ /* 0x0005240000000000 */
[----:B------:R1:W-:Y:S02]  /*3960*/  UTCATOMSWS.AND URZ, UR8 ;  /* 0x0000000800ff79e3 */ /* 0x0003e40008000000 */
[----:B-1----:R-:W-:Y:S02]  /*3970*/  ISETP.EQ.U32.AND P0, PT, R2, UR7, PT ;  /* 0x0000000702007c0c */ /* 0x002fe4000bf02070 */
[----:B--2---:R-:W-:Y:S02]  /*3980*/  LOP3.LUT R0, RZ, UR5, RZ, 0x33, !PT ;  /* 0x00000005ff007c12 */ /* 0x004fe4000f8e33ff */
[----:B----4-:R-:W-:Y:S02]  /*3990*/  MOV R2, UR6 ;  /* 0x0000000600027c02 */ /* 0x010fe40008000f00 */
[----:B------:R-:W1:Y:S07]  /*39a0*/  REDUX UR5, R0 ;  /* 0x00000000000573c4 */ /* 0x000e6e0000000000 */
[----:B------:R2:W-:Y:S01]  /*39b0*/  @P0 ATOMS.AND RZ, [UR4+0x14], R2 ;  /* 0x00001402ffff098c */ /* 0x0005e2000a800004 */
[----:B-1----:R-:W-:-:S05]  /*39c0*/  IMAD.U32 R0, RZ, RZ, UR5 ;  /* 0x00000005ff007e24 */ /* 0x002fca000f8e00ff */
[----:B------:R2:W-:Y:S01]  /*39d0*/  @P0 ATOMS.AND RZ, [UR4+0x18], R0 ;  /* 0x00001800ffff098c */ /* 0x0005e2000a800004 */
[----:B------:R-:W-:Y:S05]  /*39e0*/  BRA `(.L_x_67) ;  /* 0x0000000000147947 */ /* 0x000fea0003800000 */
.L_x_66:
[----:B------:R-:W-:Y:S02]  /*39f0*/  MOV R2, 0x3a10 ;  /* 0x00003a1000027802 */ /* 0x000fe40000000f00 */
[----:B---3-5:R-:W-:Y:S05]  /*3a00*/  CALL.REL.NOINC `($__internal_0_$__cuda_sm10x_tcgen05_guardrail_trap_col_being_dealloced_not_returned_by_alloc) ;  /* 0x0000006000a07944 */ /* 0x028fea0003c00000 */
[----:B------:R-:W-:Y:S05]  /*3a10*/  BRA `(.L_x_67) ;  /* 0x0000000000087947 */ /* 0x000fea0003800000 */
.L_x_65:
[----:B------:R-:W-:Y:S02]  /*3a20*/  MOV R2, 0x3a40 ;  /* 0x00003a4000027802 */ /* 0x000fe40000000f00 */
[----:B---3-5:R-:W-:Y:S05]  /*3a30*/  CALL.REL.NOINC `($__internal_2_$__cuda_sm10x_tcgen05_guardrail_trap_unallocated_columns_being_dealloced) ;  /* 0x0000006000ac7944 */ /* 0x028fea0003c00000 */
.L_x_67:
[----:B------:R-:W-:Y:S01]  /*3a40*/  NOP ;  /* 0x0000000000007918 */ /* 0x000fe20000000000 */
[----:B------:R-:W-:Y:S05]  /*3a50*/  EXIT ;  /* 0x000000000000794d */ /* 0x000fea0003800000 */
.L_x_49:
[----:B------:R-:W-:-:S09]  /*3a60*/  UISETP.NE.OR UP2, UPT, UR8, 0x3, !UP2 ;  /* 0x000000030800788c */ /* 0x000fd2000d745670 */
[----:B------:R-:W-:Y:S05]  /*3a70*/  BRA.U UP2, `(.L_x_68) ;  /* 0x0000001102087547 */ /* 0x000fea000b800000 */
[----:B------:R-:W1:Y:S01]  /*3a80*/  LDC R0, c[0x0][0xb30] ;  /* 0x0002cc00ff007b82 */ /* 0x000e620000000800 */
[----:B------:R-:W2:Y:S01]  /*3a90*/  LDCU.64 UR8, c[0x0][0x888] ;  /* 0x00011100ff0877ac */ /* 0x000ea20008000a00 */
[----:B------:R-:W-:Y:S02]  /*3aa0*/  HFMA2 R27, -RZ, RZ, 0, 0 ;  /* 0x00000000ff1b7431 */ /* 0x000fe400000001ff */
[----:B------:R-:W-:Y:S01]  /*3ab0*/  IMAD.MOV.U32 R29, RZ, RZ, 0x1 ;  /* 0x00000001ff1d7424 */ /* 0x000fe200078e00ff */
[----:B------:R-:W-:Y:S01]  /*3ac0*/  MOV R25, 0x1000 ;  /* 0x0000100000197802 */ /* 0x000fe20000000f00 */
[----:B------:R-:W4:Y:S01]  /*3ad0*/  LDCU.64 UR4, c[0x0][0x890] ;  /* 0x00011200ff0477ac */ /* 0x000f220008000a00 */
[----:B------:R-:W-:Y:S01]  /*3ae0*/  IMAD.MOV.U32 R28, RZ, RZ, RZ ;  /* 0x000000ffff1c7224 */ /* 0x000fe200078e00ff */
[----:B------:R-:W3:Y:S01]  /*3af0*/  LDC R24, c[0x0][0x370] ;  /* 0x0000dc00ff187b82 */ /* 0x000ee20000000800 */
[----:B------:R-:W-:Y:S01]  /*3b00*/  UMOV UR7, 0x400 ;  /* 0x0000040000077882 */ /* 0x000fe20000000000 */
[----:B------:R-:W-:-:S02]  /*3b10*/  UPLOP3.LUT UP1, UPT, UPT, UPT, UPT, 0x40, 0x4 ;  /* 0x000000000004789c */ /* 0x000fc40003f2e870 */
[----:B------:R-:W-:-:S04]  /*3b20*/  ULEA UR7, UR37, UR7, 0x18 ;  /* 0x0000000725077291 */ /* 0x000fc8000f8ec0ff */
[----:B------:R-:W3:Y:S01]  /*3b30*/  LDC R3, c[0x0][0xb0c] ;  /* 0x0002c300ff037b82 */ /* 0x000ee20000000800 */
[----:B------:R-:W-:Y:S02]  /*3b40*/  UIADD3 UR13, UPT, UPT, UR7, 0x68, URZ ;  /* 0x00000068070d7890 */ /* 0x000fe4000fffe0ff */
[----:B--2---:R-:W-:Y:S02]  /*3b50*/  UISETP.NE.U32.AND UP2, UPT, UR8, URZ, UPT ;  /* 0x000000ff0800728c */ /* 0x004fe4000bf45070 */
[----:B------:R-:W-:Y:S02]  /*3b60*/  UIADD3 UR33, UPT, UPT, UR7, 0x50, URZ ;  /* 0x0000005007217890 */ /* 0x000fe4000fffe0ff */
[----:B----4-:R-:W-:Y:S01]  /*3b70*/  UISETP.NE.U32.AND UP3, UPT, UR4, URZ, UPT ;  /* 0x000000ff0400728c */ /* 0x010fe2000bf65070 */
[----:B------:R-:W2:Y:S01]  /*3b80*/  LDC R18, c[0x0][0xb20] ;  /* 0x0002c800ff127b82 */ /* 0x000ea20000000800 */
[----:B-1----:R-:W-:Y:S01]  /*3b90*/  ISETP.NE.AND P1, PT, R0, 0x1, PT ;  /* 0x000000010000780c */ /* 0x002fe20003f25270 */
[----:B------:R-:W-:-:S02]  /*3ba0*/  UISETP.NE.AND.EX UP2, UPT, UR9, URZ, UPT, UP2 ;  /* 0x000000ff0900728c */ /* 0x000fc4000bf45320 */
[----:B------:R-:W-:Y:S02]  /*3bb0*/  UIADD3 UR25, UPT, UPT, UR7, 0x58, URZ ;  /* 0x0000005807197890 */ /* 0x000fe4000fffe0ff */
[----:B------:R-:W-:Y:S02]  /*3bc0*/  UIADD3 UR17, UPT, UPT, UR7, 0x60, URZ ;  /* 0x0000006007117890 */ /* 0x000fe4000fffe0ff */
[----:B------:R-:W1:Y:S01]  /*3bd0*/  LDC.64 R30, c[0x0][0x348] ;  /* 0x0000d200ff1e7b82 */ /* 0x000e620000000a00 */
[----:B------:R-:W-:Y:S02]  /*3be0*/  UPRMT UR13, UR37, 0x654, UR13 ;  /* 0x00000654250d7896 */ /* 0x000fe4000800000d */
[----:B------:R-:W-:-:S05]  /*3bf0*/  UISETP.NE.AND.EX UP3, UPT, UR5, URZ, UPT, UP3 ;  /* 0x000000ff0500728c */ /* 0x000fca000bf65330 */
[----:B------:R-:W4:Y:S08]  /*3c00*/  LDC.64 R16, c[0x0][0xb10] ;  /* 0x0002c400ff107b82 */ /* 0x000f300000000a00 */
[----:B------:R-:W1:Y:S08]  /*3c10*/  LDC.64 R6, c[0x0][0xb18] ;  /* 0x0002c600ff067b82 */ /* 0x000e700000000a00 */
[----:B------:R-:W1:Y:S08]  /*3c20*/  LDC.64 R4, c[0x0][0xb28] ;  /* 0x0002ca00ff047b82 */ /* 0x000e700000000a00 */
[----:B--23--:R-:W1:Y:S02]  /*3c30*/  LDC R19, c[0x0][0x374] ;  /* 0x0000dd00ff137b82 */ /* 0x00ce640000000800 */
.L_x_79:
[C---:B------:R-:W-:Y:S02]  /*3c40*/  LEA R0, R28.reuse, UR7, 0x3 ;  /* 0x000000071c007c11 */ /* 0x040fe4000f8e18ff */
[----:B------:R-:W-:Y:S02]  /*3c50*/  SHF.L.U32 R2, R27, 0x1f, RZ ;  /* 0x0000001f1b027819 */ /* 0x000fe400000006ff */
[----:B------:R-:W-:Y:S02]  /*3c60*/  LEA R20, R28, UR7, 0x4 ;  /* 0x000000071c147c11 */ /* 0x000fe4000f8e20ff */
[----:B--2---:R-:W2:Y:S02]  /*3c70*/  SYNCS.PHASECHK.TRANS64.TRYWAIT P0, [R0+URZ+0xa0], R2 ;  /* 0x0000a002000075a7 */ /* 0x004ea400080011ff */
[----:B--2---:R-:W-:Y:S05]  /*3c80*/  @!P0 BRA `(.L_x_69) ;  /* 0x0000005800b48947 */ /* 0x004fea0003800000 */
.L_x_155:
[----:B------:R-:W-:Y:S01]  /*3c90*/  ISETP.GE.AND P0, PT, R40, 0x1, PT ;  /* 0x000000012800780c */ /* 0x000fe20003f06270 */
[----:B------:R-:W3:Y:S01]  /*3ca0*/  LDS.128 R20, [R20+0x130] ;  /* 0x0001300014147984 */ /* 0x000ee20000000c00 */
[----:B--2---:R-:W-:Y:S01]  /*3cb0*/  VIADD R0, R0, 0xb0 ;  /* 0x000000b000007836 */ /* 0x004fe20000000000 */
[----:B------:R-:W-:Y:S01]  /*3cc0*/  @!PT LDS RZ, [RZ] ;  /* 0x00000000fffff984 */ /* 0x000fe20000000800 */
[----:B------:R-:W-:Y:S01]  /*3cd0*/  @!PT LDS RZ, [RZ] ;  /* 0x00000000fffff984 */ /* 0x000fe20000000800 */
[----:B------:R-:W-:Y:S01]  /*3ce0*/  @!PT LDS RZ, [RZ] ;  /* 0x00000000fffff984 */ /* 0x000fe20000000800 */
[----:B------:R-:W-:Y:S01]  /*3cf0*/  @!PT LDS RZ, [RZ] ;  /* 0x00000000fffff984 */ /* 0x000fe20000000800 */
[----:B------:R2:W-:Y:S06]  /*3d00*/  MEMBAR.ALL.CTA ;  /* 0x0000000000007992 */ /* 0x0005ec0000008000 */
[----:B--2---:R-:W2:Y:S01]  /*3d10*/  FENCE.VIEW.ASYNC.S ;  /* 0x00000000000073c6 */ /* 0x004ea20000000000 */
[----:B------:R-:W-:Y:S04]  /*3d20*/  PRMT R0, RZ, 0x654, R0 ;  /* 0x00000654ff007816 */ /* 0x000fe80000000000 */
[----:B--2---:R2:W-:Y:S01]  /*3d30*/  SYNCS.ARRIVE.TRANS64.RED.A1T0 RZ, [R0+URZ], RZ ;  /* 0x000000ff00ff79a7 */ /* 0x0045e200081004ff */
[----:B---3--:R-:W-:Y:S11]  /*3d40*/  LOP3.LUT P3, RZ, R22, 0x1, RZ, 0xc0, !PT ;  /* 0x0000000116ff7812 */ /* 0x008ff6000786c0ff */
[----:B------:R-:W-:Y:S02]  /*3d50*/  @!UPT UIADD3 URZ, UPT, UPT, URZ, URZ, URZ ;  /* 0x000000fffffff290 */ /* 0x000fe4000fffe0ff */
[----:B------:R-:W-:Y:S02]  /*3d60*/  @P3 MOV R11, R20 ;  /* 0x00000014000b3202 */ /* 0x000fe40000000f00 */
[----:B------:R-:W-:Y:S01]  /*3d70*/  @P3 LOP3.LUT R10, R21, 0xffff, RZ, 0xc0, !PT ;  /* 0x0000ffff150a3812 */ /* 0x000fe200078ec0ff */
[----:B--2---:R-:W-:Y:S06]  /*3d80*/  @!P0 BRA `(.L_x_70) ;  /* 0x0000000000a48947 */ /* 0x004fec0003800000 */
[-C--:B-1----:R-:W-:Y:S01]  /*3d90*/  IMAD.HI.U32 R0, R19, R7.reuse, RZ ;  /* 0x0000000713007227 */ /* 0x082fe200078e00ff */
[----:B------:R-:W-:Y:S02]  /*3da0*/  ISETP.NE.AND P0, PT, R6, 0x1, PT ;  /* 0x000000010600780c */ /* 0x000fe40003f05270 */
[----:B------:R-:W-:Y:S01]  /*3db0*/  ISETP.NE.AND P2, PT, R40, 0x1, PT ;  /* 0x000000012800780c */ /* 0x000fe20003f45270 */
[----:B----4-:R-:W-:Y:S01]  /*3dc0*/  IMAD.HI.U32 R9, R24, R16, RZ ;  /* 0x0000001018097227 */ /* 0x010fe200078e00ff */
[----:B------:R-:W-:Y:S02]  /*3dd0*/  SHF.R.U32.HI R0, RZ, R18, R0 ;  /* 0x00000012ff007219 */ /* 0x000fe40000011600 */
[----:B------:R-:W-:Y:S01]  /*3de0*/  ISETP.NE.AND P4, PT, R3, 0x1, PT ;  /* 0x000000010300780c */ /* 0x000fe20003f85270 */
[----:B------:R-:W-:Y:S01]  /*3df0*/  IMAD.HI.U32 R13, R10, R7, RZ ;  /* 0x000000070a0d7227 */ /* 0x000fe200078e00ff */
[----:B------:R-:W-:Y:S02]  /*3e00*/  SHF.R.U32.HI R9, RZ, R17, R9 ;  /* 0x00000011ff097219 */ /* 0x000fe40000011609 */
[----:B------:R-:W-:Y:S01]  /*3e10*/  SEL R0, R19, R0, !P0 ;  /* 0x0000000013007207 */ /* 0x000fe20004000000 */
[----:B------:R-:W-:Y:S01]  /*3e20*/  IMAD.HI.U32 R12, R11, R16, RZ ;  /* 0x000000100b0c7227 */ /* 0x000fe200078e00ff */
[----:B------:R-:W-:Y:S03]  /*3e30*/  SEL R9, R24, R9, !P4 ;  /* 0x0000000918097207 */ /* 0x000fe60006000000 */
[-C--:B------:R-:W-:Y:S01]  /*3e40*/  IMAD.HI.U32 R8, R0, R4.reuse, RZ ;  /* 0x0000000400087227 */ /* 0x080fe200078e00ff */
[----:B------:R-:W-:Y:S03]  /*3e50*/  SHF.R.U32.HI R12, RZ, R17, R12 ;  /* 0x00000011ff0c7219 */ /* 0x000fe6000001160c */
[----:B------:R-:W-:Y:S01]  /*3e60*/  IMAD.HI.U32 R2, R9, R4, RZ ;  /* 0x0000000409027227 */ /* 0x000fe200078e00ff */
[-C--:B------:R-:W-:Y:S02]  /*3e70*/  @P2 SHF.R.U32.HI R0, RZ, R5.reuse, R8 ;  /* 0x00000005ff002219 */ /* 0x080fe40000011608 */
[----:B------:R-:W-:Y:S02]  /*3e80*/  SHF.R.U32.HI R8, RZ, R18, R13 ;  /* 0x00000012ff087219 */ /* 0x000fe4000001160d */
[----:B------:R-:W-:Y:S01]  /*3e90*/  @P2 SHF.R.U32.HI R9, RZ, R5, R2 ;  /* 0x00000005ff092219 */ /* 0x000fe20000011602 */
[----:B------:R-:W-:Y:S01]  /*3ea0*/  IMAD R0, R40, R0, RZ ;  /* 0x0000000028007224 */ /* 0x000fe200078e02ff */
[----:B------:R-:W-:Y:S02]  /*3eb0*/  SEL R8, R10, R8, !P0 ;  /* 0x000000080a087207 */ /* 0x000fe40004000000 */
[----:B------:R-:W-:Y:S01]  /*3ec0*/  SEL R2, R11, R12, !P4 ;  /* 0x0000000c0b027207 */ /* 0x000fe20006000000 */
[----:B------:R-:W-:Y:S01]  /*3ed0*/  IMAD R12, R40, R9, RZ ;  /* 0x00000009280c7224 */ /* 0x000fe200078e02ff */
[C---:B------:R-:W-:Y:S01]  /*3ee0*/  ISETP.GE.AND P0, PT, R8.reuse, R0, PT ;  /* 0x000000000800720c */ /* 0x040fe20003f06270 */
[----:B------:R-:W-:Y:S03]  /*3ef0*/  IMAD.HI.U32 R0, R8, R4, RZ ;  /* 0x0000000408007227 */ /* 0x000fe600078e00ff */
[----:B------:R-:W-:Y:S02]  /*3f00*/  ISETP.GE.OR P0, PT, R2, R12, P0 ;  /* 0x0000000c0200720c */ /* 0x000fe40000706670 */
[-C--:B------:R-:W-:Y:S04]  /*3f10*/  SHF.R.U32.HI R0, RZ, R5.reuse, R0 ;  /* 0x00000005ff007219 */ /* 0x080fe80000011600 */
[----:B------:R-:W-:Y:S05]  /*3f20*/  SEL R13, R8, R0, !P2 ;  /* 0x00000000080d7207 */ /* 0x000fea0005000000 */
[----:B------:R-:W-:Y:S02]  /*3f30*/  IMAD.MOV R12, RZ, RZ, -R13 ;  /* 0x000000ffff0c7224 */ /* 0x000fe400078e0a0d */
[----:B------:R-:W-:Y:S04]  /*3f40*/  @!P0 IMAD.HI.U32 R0, R2, R4, RZ ;  /* 0x0000000402008227 */ /* 0x000fe800078e00ff */
[----:B------:R-:W-:Y:S01]  /*3f50*/  IMAD R12, R40, R12, R8 ;  /* 0x0000000c280c7224 */ /* 0x000fe200078e0208 */
[----:B------:R-:W-:Y:S04]  /*3f60*/  @!P0 SHF.R.U32.HI R0, RZ, R5, R0 ;  /* 0x00000005ff008219 */ /* 0x000fe80000011600 */
[----:B------:R-:W-:Y:S04]  /*3f70*/  @!P0 SEL R0, R2, R0, !P2 ;  /* 0x0000000002008207 */ /* 0x000fe80005000000 */
[----:B------:R-:W-:Y:S01]  /*3f80*/  @!P0 IADD3 R13, PT, PT, R13, -R0, RZ ;  /* 0x800000000d0d8210 */ /* 0x000fe20007ffe0ff */
[----:B------:R-:W-:Y:S01]  /*3f90*/  @!P0 IMAD R0, R9, R12, R0 ;  /* 0x0000000c09008224 */ /* 0x000fe200078e0200 */
[----:B------:R-:W-:Y:S01]  /*3fa0*/  IADD3 R9, PT, PT, -R8, RZ, RZ ;  /* 0x000000ff08097210 */ /* 0x000fe20007ffe1ff */
[--C-:B------:R-:W-:Y:S02]  /*3fb0*/  IMAD.MOV R12, RZ, RZ, -R2.reuse ;  /* 0x000000ffff0c7224 */ /* 0x100fe400078e0a02 */
[----:B------:R-:W-:Y:S02]  /*3fc0*/  @!P0 IMAD R8, R13, R40, R2 ;  /* 0x000000280d088224 */ /* 0x000fe400078e0202 */
[----:B------:R-:W-:Y:S02]  /*3fd0*/  @!P0 IMAD.MOV.U32 R2, RZ, RZ, R0 ;  /* 0x000000ffff028224 */ /* 0x000fe400078e0000 */
[----:B------:R-:W-:Y:S02]  /*3fe0*/  IMAD R11, R3, R12, R11 ;  /* 0x0000000c030b7224 */ /* 0x000fe400078e020b */
[----:B------:R-:W-:Y:S02]  /*3ff0*/  IMAD R10, R6, R9, R10 ;  /* 0x00000009060a7224 */ /* 0x000fe400078e020a */
[----:B------:R-:W-:Y:S02]  /*4000*/  IMAD R11, R2, R3, R11 ;  /* 0x00000003020b7224 */ /* 0x000fe400078e020b */
[----:B------:R-:W-:Y:S02]  /*4010*/  IMAD R10, R8, R6, R10 ;  /* 0x00000006080a7224 */ /* 0x000fe400078e020a */
.L_x_70:
[----:B------:R-:W-:Y:S05]  /*4020*/  BRA.U UP1, `(.L_x_71) ;  /* 0x0000000101107547 */ /* 0x000fea000b800000 */
[----:B------:R-:W-:Y:S04]  /*4030*/  MOV R2, UR6 ;  /* 0x0000000600027c02 */ /* 0x000fe80008000f00 */
[----:B------:R-:W-:Y:S04]  /*4040*/  SHF.L.U32 R2, R2, 0x1f, RZ ;  /* 0x0000001f02027819 */ /* 0x000fe800000006ff */
[----:B------:R-:W2:Y:S02]  /*4050*/  SYNCS.PHASECHK.TRANS64.TRYWAIT P0, [UR7+0x98], R2 ;  /* 0x00009802ff0075a7 */ /* 0x000ea40008001107 */
[----:B--2---:R-:W-:Y:S05]  /*4060*/  @!P0 BRA `(.L_x_72) ;  /* 0x0000005400d08947 */ /* 0x004fea0003800000 */
.L_x_71:
[----:B------:R-:W-:Y:S02]  /*4070*/  R2UR UR35, R15 ;  /* 0x000000000f2372ca */ /* 0x000fe400000e0000 */
[----:B------:R-:W-:Y:S02]  /*4080*/  R2UR UR34, R14 ;  /* 0x000000000e2272ca */ /* 0x000fe400000e0000 */
[----:B------:R-:W-:Y:S02]  /*4090*/  ISETP.NE.U32.AND P2, PT, RZ, UR4, PT ;  /* 0x00000004ff007c0c */ /* 0x000fe4000bf45070 */
[----:B------:R-:W-:Y:S02]  /*40a0*/  SHF.L.U32 R14, R29, 0x1f, RZ ;  /* 0x0000001f1d0e7819 */ /* 0x000fe400000006ff */
[----:B------:R-:W-:Y:S05]  /*40b0*/  ISETP.NE.AND.EX P2, PT, RZ, UR5, PT, P2 ;  /* 0x00000005ff007c0c */ /* 0x000fea000bf45320 */
[----:B------:R-:W-:Y:S02]  /*40c0*/  USHF.L.U32 UR35, UR35, 0x6, URZ ;  /* 0x0000000623237899 */ /* 0x000fe400080006ff */
[----:B------:R-:W-:Y:S01]  /*40d0*/  USHF.L.U32 UR34, UR34, 0x8, URZ ;  /* 0x0000000822227899 */ /* 0x000fe200080006ff */
[----:B------:R-:W-:Y:S11]  /*40e0*/  BRA.U !UP3, `(.L_x_73) ;  /* 0x000000010b347547 */ /* 0x000ff6000b800000 */
[----:B------:R-:W-:Y:S01]  /*40f0*/  UPLOP3.LUT UP0, UPT, UPT, UPT, UP2, 0x80, 0x8 ;  /* 0x000000000008789c */ /* 0x000fe20003f0f020 */
[----:B--2---:R-:W-:Y:S02]  /*4100*/  HFMA2 R0, -RZ, RZ, 0, 5.9604644775390625e-08 ;  /* 0x00000001ff007431 */ /* 0x004fe400000001ff */
[----:B------:R-:W-:Y:S03]  /*4110*/  IMAD.MOV.U32 R96, RZ, RZ, 0x1 ;  /* 0x00000001ff607424 */ /* 0x000fe600078e00ff */
[----:B------:R-:W-:Y:S05]  /*4120*/  PLOP3.LUT P0, PT, PT, PT, UP0, 0x80, 0x8 ;  /* 0x000000000008781c */ /* 0x000fea0003f0f008 */
[----:B------:R-:W2:Y:S01]  /*4130*/  @UP0 LDCU.64 UR10, c[0x0][0x888] ;  /* 0x00011100ff0a07ac */ /* 0x000ea20008000a00 */
[----:B------:R-:W-:Y:S07]  /*4140*/  @UP0 UIMAD UR8, UR36, UR4, URZ ;  /* 0x00000004240802a4 */ /* 0x000fee000f8e02ff */
[----:B------:R-:W-:Y:S01]  /*4150*/  @!P0 PRMT R96, R0, 0x7610, R96 ;  /* 0x0000761000608816 */ /* 0x000fe20000000060 */
[----:B--2---:R-:W-:Y:S03]  /*4160*/  @UP0 UIMAD.WIDE UR10, UR8, 0x4, UR10 ;  /* 0x00000004080a08a5 */ /* 0x004fe6000f8e020a */
[----:B------:R-:W2:Y:S03]  /*4170*/  @!UP0 LDCU UR8, c[0x0][0x880] ;  /* 0x00011000ff0887ac */ /* 0x000ea60008000800 */
[----:B------:R-:W-:Y:S01]  /*4180*/  IMAD.U32 R8, RZ, RZ, UR10 ;  /* 0x0000000aff087e24 */ /* 0x000fe2000f8e00ff */
[----:B------:R-:W-:Y:S05]  /*4190*/  MOV R9, UR11 ;  /* 0x0000000b00097c02 */ /* 0x000fea0008000f00 */
[----:B-----5:R3:W5:Y:S02]  /*41a0*/  @P0 LDG.E R49, desc[UR46][R8.64] ;  /* 0x0000002e08310981 */ /* 0x020764000c1e1900 */
[----:B--23--:R-:W-:Y:S07]  /*41b0*/  @!P0 IMAD.U32 R49, RZ, RZ, UR8 ;  /* 0x00000008ff318e24 */ /* 0x00cfee000f8e00ff */
.L_x_73:
[----:B-----5:R-:W-:Y:S01]  /*41c0*/  @!P2 FSETP.EQ.AND P0, PT, R49, RZ, PT ;  /* 0x000000ff3100a20b */ /* 0x020fe20003f02000 */
[----:B------:R-:W-:Y:S01]  /*41d0*/  @!UPT UIADD3 URZ, UPT, UPT, URZ, URZ, URZ ;  /* 0x000000fffffff290 */ /* 0x000fe2000fffe0ff */
[----:B------:R-:W-:Y:S11]  /*41e0*/  @!P2 BRA `(.L_x_74) ;  /* 0x000000000014a947 */ /* 0x000ff60003800000 */
[----:B------:R-:W-:Y:S02]  /*41f0*/  LOP3.LUT P2, RZ, R96, 0xff, RZ, 0xc0, !PT ;  /* 0x000000ff60ff7812 */ /* 0x000fe4000784c0ff */
[----:B------:R-:W-:Y:S04]  /*4200*/  PLOP3.LUT P0, PT, PT, PT, UP0, 0x80, 0x8 ;  /* 0x000000000008781c */ /* 0x000fe80003f0f008 */
[----:B------:R-:W-:Y:S07]  /*4210*/  PLOP3.LUT P0, PT, P0, PT, PT, 0x8, 0x80 ;  /* 0x000000000080781c */ /* 0x000fee000070e170 */
[----:B------:R-:W-:Y:S11]  /*4220*/  @P2 FSETP.EQ.AND P0, PT, R49, RZ, PT ;  /* 0x000000ff3100220b */ /* 0x000ff60003f02000 */
[----:B------:R-:W-:Y:S02]  /*4230*/  @!UPT UIADD3 URZ, UPT, UPT, URZ, URZ, URZ ;  /* 0x000000fffffff290 */ /* 0x000fe4000fffe0ff */
.L_x_74:
[----:B------:R-:W3:Y:S01]  /*4240*/  SYNCS.PHASECHK.TRANS64.TRYWAIT P2, [UR7+0x70], R14 ;  /* 0x0000700eff0075a7 */ /* 0x000ee20008041107 */
[----:B------:R-:W-:Y:S04]  /*4250*/  ELECT P4, URZ, PT ;  /* 0x0000000000ff782f */ /* 0x000fe80003880000 */
[----:B------:R-:W-:Y:S11]  /*4260*/  PLOP3.LUT P4, PT, P0, P4, PT, 0xf2, 0x2f ;  /* 0x00000000002f781c */ /* 0x000ff60000789e72 */
[----:B------:R-:W-:Y:S02]  /*4270*/  @!UPT UIADD3 URZ, UPT, UPT, URZ, URZ, URZ ;  /* 0x000000fffffff290 */ /* 0x000fe4000fffe0ff */
[----:B-1----:R-:W-:Y:S05]  /*4280*/  @!P4 IADD3 R8, P0, PT, R30, 0x580, RZ ;  /* 0x000005801e08c810 */ /* 0x002fea0007f1e0ff */
[----:B--2---:R-:W-:Y:S01]  /*4290*/  @!P4 IMAD.X R2, RZ, RZ, R31, P0 ;  /* 0x000000ffff02c224 */ /* 0x004fe200000e061f */
[----:B---3--:R-:W-:Y:S07]  /*42a0*/  @!P2 BRA `(.L_x_75) ;  /* 0x000000540058a947 */ /* 0x008fee0003800000 */
.L_x_158:
[----:B------:R-:W-:Y:S01]  /*42b0*/  @!P4 R2UR UR8, R2 ;  /* 0x000000000208c2ca */ /* 0x000fe200000e0000 */
[----:B------:R-:W-:Y:S01]  /*42c0*/  VOTEU.ALL UP1, P4 ;  /* 0x0000000000ff7886 */ /* 0x000fe20002020000 */
[----:B------:R-:W-:Y:S01]  /*42d0*/  @!P4 R2UR UR9, R8 ;  /* 0x000000000809c2ca */ /* 0x000fe200000e0000 */
[----:B-1----:R-:W-:Y:S01]  /*42e0*/  @!P4 IMAD.MOV.U32 R0, RZ, RZ, 0x1000 ;  /* 0x00001000ff00c424 */ /* 0x002fe200078e00ff */
[----:B------:R-:W-:Y:S01]  /*42f0*/  UMOV UR10, 0x0 ;  /* 0x00000000000a7882 */ /* 0x000fe20000000000 */
[----:B------:R-:W-:Y:S01]  /*4300*/  UMOV UR11, 0x10000000 ;  /* 0x10000000000b7882 */ /* 0x000fe20000000000 */
[----:B------:R-:W-:Y:S01]  /*4310*/  @!UP1 UIADD3 UR32, UPT, UPT, UR7, 0x200, URZ ;  /* 0x0000020007209890 */ /* 0x000fe2000fffe0ff */
[----:B------:R-:W-:Y:S06]  /*4320*/  VOTEU.ALL UP1, P4 ;  /* 0x0000000000ff7886 */ /* 0x000fec0002020000 */
[----:B------:R-:W-:Y:S01]  /*4330*/  IMAD.U32 R9, RZ, RZ, UR8 ;  /* 0x00000008ff097e24 */ /* 0x000fe2000f8e00ff */
[----:B------:R-:W-:Y:S01]  /*4340*/  UPRMT UR8, UR37, 0x654, UR33 ;  /* 0x0000065425087896 */ /* 0x000fe20008000021 */
[----:B------:R-:W-:Y:S03]  /*4350*/  IMAD.U32 R8, RZ, RZ, UR9 ;  /* 0x00000009ff087e24 */ /* 0x000fe6000f8e00ff */
[----:B------:R-:W-:Y:S02]  /*4360*/  @!P4 R2UR UR15, R9 ;  /* 0x00000000090fc2ca */ /* 0x000fe400000e0000 */
[----:B------:R-:W-:Y:S02]  /*4370*/  @!P4 R2UR UR14, R8 ;  /* 0x00000000080ec2ca */ /* 0x000fe400000e0000 */
[----:B------:R-:W-:Y:S05]  /*4380*/  @!P4 IADD3 R8, P0, PT, R30, 0x580, RZ ;  /* 0x000005801e08c810 */ /* 0x000fea0007f1e0ff */
[----:B------:R-:W-:Y:S06]  /*4390*/  @!P4 IMAD.X R2, RZ, RZ, R31, P0 ;  /* 0x000000ffff02c224 */ /* 0x000fec00000e061f */
[----:B------:R1:W-:Y:S01]  /*43a0*/  @!UP1 UTMALDG.3D [UR32], [UR14], desc[UR10] ;  /* 0x00000a200e0095b4 */ /* 0x0003e20008011000 */
[----:B------:R1:W-:Y:S01]  /*43b0*/  @!P4 SYNCS.ARRIVE.TRANS64.RED.A0TR RZ, [UR7+0x50], R0 ;  /* 0x00005000ffffc9a7 */ /* 0x0003e20008300407 */
[----:B------:R-:W-:Y:S01]  /*43c0*/  SYNCS.ARRIVE.TRANS64.RED.A1T0 RZ, [UR8], RZ ;  /* 0x000000ffffff79a7 */ /* 0x000fe20008100408 */
[----:B------:R-:W2:Y:S02]  /*43d0*/  SYNCS.PHASECHK.TRANS64.TRYWAIT P2, [UR7+0x78], R14 ;  /* 0x0000780eff0075a7 */ /* 0x000ea40008041107 */
[----:B-12---:R-:W-:Y:S05]  /*43e0*/  @!P2 BRA `(.L_x_76) ;  /* 0x000000540020a947 */ /* 0x006fea0003800000 */
.L_x_160:
[----:B------:R-:W-:Y:S01]  /*43f0*/  @!P4 R2UR UR8, R2 ;  /* 0x000000000208c2ca */ /* 0x000fe200000e0000 */
[----:B------:R-:W-:Y:S01]  /*4400*/  VOTEU.ALL UP1, P4 ;  /* 0x0000000000ff7886 */ /* 0x000fe20002020000 */
[----:B------:R-:W-:Y:S01]  /*4410*/  @!P4 R2UR UR9, R8 ;  /* 0x000000000809c2ca */ /* 0x000fe200000e0000 */
[----:B-1----:R-:W-:Y:S01]  /*4420*/  @!P4 IMAD.MOV.U32 R0, RZ, RZ, 0x1000 ;  /* 0x00001000ff00c424 */ /* 0x002fe200078e00ff */
[----:B------:R-:W-:Y:S01]  /*4430*/  UMOV UR10, 0x0 ;  /* 0x00000000000a7882 */ /* 0x000fe20000000000 */
[----:B------:R-:W-:Y:S01]  /*4440*/  UMOV UR11, 0x10000000 ;  /* 0x10000000000b7882 */ /* 0x000fe20000000000 */
[----:B------:R-:W-:Y:S02]  /*4450*/  @!UP1 UIADD3 UR26, UPT, UPT, UR34, 0x40, URZ ;  /* 0x00000040221a9890 */ /* 0x000fe4000fffe0ff */
[----:B------:R-:W-:Y:S01]  /*4460*/  @!UP1 UIADD3 UR24, UPT, UPT, UR7, 0x1200, URZ ;  /* 0x0000120007189890 */ /* 0x000fe2000fffe0ff */
[----:B------:R-:W-:Y:S01]  /*4470*/  VOTEU.ALL UP1, P4 ;  /* 0x0000000000ff7886 */ /* 0x000fe20002020000 */
[----:B------:R-:W-:Y:S01]  /*4480*/  UMOV UR27, UR35 ;  /* 0x00000023001b7c82 */ /* 0x000fe20008000000 */
[----:B------:R-:W-:Y:S02]  /*4490*/  UMOV UR28, UR36 ;  /* 0x00000024001c7c82 */ /* 0x000fe40008000000 */
        /* <DEDUP_REMOVED lines=12> */
.L_x_162:
[----:B------:R-:W2:Y:S01]  /*4560*/  LDC.64 R12, c[0x0][0xb18] ;  /* 0x0002c600ff0c7b82 */ /* 0x000ea20000000a00 */
[----:B------:R-:W-:Y:S01]  /*4570*/  @!P4 R2UR UR8, R2 ;  /* 0x000000000208c2ca */ /* 0x000fe200000e0000 */
[----:B------:R-:W-:Y:S01]  /*4580*/  VOTEU.ALL UP1, P4 ;  /* 0x0000000000ff7886 */ /* 0x000fe20002020000 */
[----:B------:R-:W-:Y:S01]  /*4590*/  @!P4 R2UR UR9, R8 ;  /* 0x000000000809c2ca */ /* 0x000fe200000e0000 */
[----:B-1----:R-:W-:Y:S01]  /*45a0*/  @!P4 IMAD.MOV.U32 R0, RZ, RZ, 0x1000 ;  /* 0x00001000ff00c424 */ /* 0x002fe200078e00ff */
[----:B------:R-:W-:Y:S03]  /*45b0*/  UMOV UR10, 0x0 ;  /* 0x00000000000a7882 */ /* 0x000fe60000000000 */
[----:B------:R-:W1:Y:S01]  /*45c0*/  @!P1 LDC R2, c[0x0][0xb0c] ;  /* 0x0002c300ff029b82 */ /* 0x000e620000000800 */
[----:B------:R-:W-:Y:S01]  /*45d0*/  @!UP1 UIADD3 UR18, UPT, UPT, UR34, 0x80, URZ ;  /* 0x0000008022129890 */ /* 0x000fe2000fffe0ff */
[----:B------:R-:W-:Y:S01]  /*45e0*/  @P3 SHF.R.U32.HI R26, RZ, 0x10, R21 ;  /* 0x00000010ff1a3819 */ /* 0x000fe20000011615 */
[----:B------:R-:W-:Y:S01]  /*45f0*/  @!UP1 UIADD3 UR16, UPT, UPT, UR7, 0x2200, URZ ;  /* 0x0000220007109890 */ /* 0x000fe2000fffe0ff */
[----:B------:R-:W-:Y:S01]  /*4600*/  VIADD R28, R28, 0x1 ;  /* 0x000000011c1c7836 */ /* 0x000fe20000000000 */
[----:B------:R-:W-:Y:S01]  /*4610*/  VOTEU.ALL UP1, P4 ;  /* 0x0000000000ff7886 */ /* 0x000fe20002020000 */
[----:B------:R-:W-:Y:S01]  /*4620*/  UMOV UR11, 0x10000000 ;  /* 0x10000000000b7882 */ /* 0x000fe20000000000 */
[----:B------:R-:W-:Y:S01]  /*4630*/  UMOV UR19, UR35 ;  /* 0x0000002300137c82 */ /* 0x000fe20008000000 */
[----:B------:R-:W-:Y:S01]  /*4640*/  IMAD.U32 R9, RZ, RZ, UR8 ;  /* 0x00000008ff097e24 */ /* 0x000fe2000f8e00ff */
[----:B------:R-:W-:Y:S01]  /*4650*/  UMOV UR20, UR36 ;  /* 0x0000002400147c82 */ /* 0x000fe20008000000 */
[----:B------:R-:W-:Y:S01]  /*4660*/  IMAD.U32 R8, RZ, RZ, UR9 ;  /* 0x00000009ff087e24 */ /* 0x000fe2000f8e00ff */
[----:B------:R-:W-:Y:S02]  /*4670*/  UPRMT UR8, UR37, 0x654, UR17 ;  /* 0x0000065425087896 */ /* 0x000fe40008000011 */
[----:B------:R-:W-:Y:S02]  /*4680*/  @!P4 R2UR UR15, R9 ;  /* 0x00000000090fc2ca */ /* 0x000fe400000e0000 */
[----:B------:R-:W-:Y:S02]  /*4690*/  @!P4 R2UR UR14, R8 ;  /* 0x00000000080ec2ca */ /* 0x000fe400000e0000 */
[----:B------:R-:W3:Y:S11]  /*46a0*/  LDC.64 R8, c[0x0][0xb10] ;  /* 0x0002c400ff087b82 */ /* 0x000ef60000000a00 */
[----:B------:R1:W-:Y:S01]  /*46b0*/  @!UP1 UTMALDG.3D [UR16], [UR14], desc[UR10] ;  /* 0x00000a100e0095b4 */ /* 0x0003e20008011000 */
[----:B------:R5:W-:Y:S01]  /*46c0*/  @!P4 SYNCS.ARRIVE.TRANS64.RED.A0TR RZ, [UR7+0x60], R0 ;  /* 0x00006000ffffc9a7 */ /* 0x000be20008300407 */
[C---:B---3--:R-:W-:Y:S01]  /*46d0*/  @!P1 IMAD.HI.U32 R8, R11.reuse, R8, RZ ;  /* 0x000000080b089227 */ /* 0x048fe200078e00ff */
[----:B--2---:R-:W-:Y:S02]  /*46e0*/  @!P1 ISETP.NE.AND P0, PT, R12, 0x1, PT ;  /* 0x000000010c00980c */ /* 0x004fe40003f05270 */
[----:B-1----:R-:W-:Y:S01]  /*46f0*/  @!P1 ISETP.NE.AND P2, PT, R2, 0x1, PT ;  /* 0x000000010200980c */ /* 0x002fe20003f45270 */
[----:B------:R-:W-:Y:S01]  /*4700*/  SYNCS.ARRIVE.TRANS64.RED.A1T0 RZ, [UR8], RZ ;  /* 0x000000ffffff79a7 */ /* 0x000fe20008100408 */
[C---:B------:R-:W-:Y:S01]  /*4710*/  @!P1 IMAD.HI.U32 R13, R10.reuse, R13, RZ ;  /* 0x0000000d0a0d9227 */ /* 0x040fe200078e00ff */
[----:B------:R-:W-:Y:S04]  /*4720*/  @!P1 SHF.R.U32.HI R8, RZ, R9, R8 ;  /* 0x00000009ff089219 */ /* 0x000fe80000011608 */
[----:B------:R-:W-:Y:S01]  /*4730*/  @!P1 SEL R8, R11, R8, !P2 ;  /* 0x000000080b089207 */ /* 0x000fe20005000000 */
[----:B------:R-:W1:Y:S01]  /*4740*/  SYNCS.PHASECHK.TRANS64.TRYWAIT P5, [UR7+0x88], R14 ;  /* 0x0000880eff0075a7 */ /* 0x000e6200080a1107 */
[----:B-----5:R-:W2:Y:S02]  /*4750*/  @!P1 LDC R0, c[0x0][0xb20] ;  /* 0x0002c800ff009b82 */ /* 0x020ea40000000800 */
[----:B--2---:R-:W-:Y:S04]  /*4760*/  @!P1 SHF.R.U32.HI R0, RZ, R0, R13 ;  /* 0x00000000ff009219 */ /* 0x004fe8000001160d */
[----:B------:R-:W-:Y:S05]  /*4770*/  @!P1 SEL R9, R10, R0, !P0 ;  /* 0x000000000a099207 */ /* 0x000fea0004000000 */
[----:B------:R-:W-:Y:S02]  /*4780*/  @!P1 IMAD.IADD R0, R9, 0x1, -R8 ;  /* 0x0000000109009824 */ /* 0x000fe400078e0a08 */
[----:B------:R-:W-:Y:S02]  /*4790*/  @!P1 IMAD.IADD R8, R8, 0x1, -R9 ;  /* 0x0000000108089824 */ /* 0x000fe400078e0a09 */
[----:B------:R-:W-:Y:S02]  /*47a0*/  @!P1 IMAD R11, R0, R2, R11 ;  /* 0x00000002000b9224 */ /* 0x000fe400078e020b */
[----:B------:R-:W-:Y:S01]  /*47b0*/  @!P1 IMAD R10, R8, R12, R10 ;  /* 0x0000000c080a9224 */ /* 0x000fe200078e020a */
[----:B-1----:R-:W-:Y:S06]  /*47c0*/  @!P5 BRA `(.L_x_78) ;  /* 0x000000500058d947 */ /* 0x002fec0003800000 */
.L_x_164:
[----:B------:R-:W-:Y:S01]  /*47d0*/  @!P4 IADD3 R2, P0, PT, R30, 0x580, RZ ;  /* 0x000005801e02c810 */ /* 0x000fe20007f1e0ff */
[----:B------:R-:W-:Y:S01]  /*47e0*/  VOTEU.ALL UP1, P4 ;  /* 0x0000000000ff7886 */ /* 0x000fe20002020000 */
[----:B------:R-:W-:Y:S01]  /*47f0*/  UMOV UR18, 0x0 ;  /* 0x0000000000127882 */ /* 0x000fe20000000000 */
[----:B------:R-:W-:Y:S01]  /*4800*/  UMOV UR19, 0x10000000 ;  /* 0x1000000000137882 */ /* 0x000fe20000000000 */
[----:B------:R-:W-:Y:S01]  /*4810*/  @!P4 R2UR UR9, R2 ;  /* 0x000000000209c2ca */ /* 0x000fe200000e0000 */
[----:B-1----:R-:W-:Y:S01]  /*4820*/  @!P4 IMAD.X R0, RZ, RZ, R31, P0 ;  /* 0x000000ffff00c224 */ /* 0x002fe200000e061f */
[----:B------:R-:W-:Y:S01]  /*4830*/  @!UP1 UIADD3 UR10, UPT, UPT, UR34, 0xc0, URZ ;  /* 0x000000c0220a9890 */ /* 0x000fe2000fffe0ff */
[----:B------:R-:W-:Y:S01]  /*4840*/  ISETP.NE.AND P0, PT, R28, 0x2, PT ;  /* 0x000000021c00780c */ /* 0x000fe20003f05270 */
[----:B------:R-:W-:Y:S01]  /*4850*/  UMOV UR11, UR35 ;  /* 0x00000023000b7c82 */ /* 0x000fe20008000000 */
[----:B------:R-:W-:Y:S01]  /*4860*/  UMOV UR12, UR36 ;  /* 0x00000024000c7c82 */ /* 0x000fe20008000000 */
[----:B------:R-:W-:Y:S01]  /*4870*/  @!P4 R2UR UR8, R0 ;  /* 0x000000000008c2ca */ /* 0x000fe200000e0000 */
[----:B------:R-:W-:Y:S01]  /*4880*/  IMAD.IADD R14, R10, 0x1, R94 ;  /* 0x000000010a0e7824 */ /* 0x000fe200078e025e */
[----:B------:R-:W-:Y:S01]  /*4890*/  @P3 R2UR UR36, R26 ;  /* 0x000000001a2432ca */ /* 0x000fe200000e0000 */
[----:B------:R-:W-:Y:S01]  /*48a0*/  IMAD.IADD R15, R11, 0x1, R95 ;  /* 0x000000010b0f7824 */ /* 0x000fe200078e025f */
[----:B------:R-:W-:Y:S02]  /*48b0*/  SEL R0, RZ, 0x1, P0 ;  /* 0x00000001ff007807 */ /* 0x000fe40000000000 */
[----:B------:R-:W-:Y:S01]  /*48c0*/  LOP3.LUT R29, R29, 0x1, RZ, 0x3c, !PT ;  /* 0x000000011d1d7812 */ /* 0x000fe200078e3cff */
[----:B------:R-:W-:Y:S01]  /*48d0*/  IMAD.U32 R8, RZ, RZ, UR9 ;  /* 0x00000009ff087e24 */ /* 0x000fe2000f8e00ff */
[----:B------:R-:W-:Y:S01]  /*48e0*/  @!UP1 UIADD3 UR9, UPT, UPT, UR7, 0x68, URZ ;  /* 0x0000006807099890 */ /* 0x000fe2000fffe0ff */
[----:B------:R-:W-:Y:S02]  /*48f0*/  LOP3.LUT R27, R27, R0, RZ, 0x3c, !PT ;  /* 0x000000001b1b7212 */ /* 0x000fe400078e3cff */
[----:B------:R-:W-:Y:S02]  /*4900*/  SEL R28, R28, RZ, P0 ;  /* 0x000000ff1c1c7207 */ /* 0x000fe40000000000 */
[----:B------:R-:W-:Y:S01]  /*4910*/  IMAD.U32 R9, RZ, RZ, UR8 ;  /* 0x00000008ff097e24 */ /* 0x000fe2000f8e00ff */
[----:B------:R-:W-:Y:S01]  /*4920*/  @!P4 R2UR UR14, R8 ;  /* 0x00000000080ec2ca */ /* 0x000fe200000e0000 */
[----:B------:R-:W-:Y:S01]  /*4930*/  @!UP1 UIADD3 UR8, UPT, UPT, UR7, 0x3200, URZ ;  /* 0x0000320007089890 */ /* 0x000fe2000fffe0ff */
[----:B------:R-:W-:Y:S02]  /*4940*/  VOTEU.ALL UP1, P4 ;  /* 0x0000000000ff7886 */ /* 0x000fe40002020000 */
[----:B------:R-:W-:Y:S11]  /*4950*/  @!P4 R2UR UR15, R9 ;  /* 0x00000000090fc2ca */ /* 0x000ff600000e0000 */
[----:B------:R-:W-:Y:S02]  /*4960*/  @!UPT UIADD3 URZ, UPT, UPT, URZ, URZ, URZ ;  /* 0x000000fffffff290 */ /* 0x000fe4000fffe0ff */
[----:B------:R2:W-:Y:S01]  /*4970*/  @!UP1 UTMALDG.3D [UR8], [UR14], desc[UR18] ;  /* 0x000012080e0095b4 */ /* 0x0005e20008011000 */
[----:B------:R2:W-:Y:S01]  /*4980*/  @!P4 SYNCS.ARRIVE.TRANS64.RED.A0TR RZ, [UR7+0x68], R25 ;  /* 0x00006819ffffc9a7 */ /* 0x0005e20008300407 */
[----:B------:R-:W-:Y:S01]  /*4990*/  UPLOP3.LUT UP1, UPT, UPT, UPT, UPT, 0x80, 0x8 ;  /* 0x000000000008789c */ /* 0x000fe20003f2f070 */
[----:B------:R-:W-:Y:S01]  /*49a0*/  SYNCS.ARRIVE.TRANS64.RED.A1T0 RZ, [UR13], RZ ;  /* 0x000000ffffff79a7 */ /* 0x000fe2000810040d */
[----:B------:R-:W-:Y:S09]  /*49b0*/  @P3 BRA `(.L_x_79) ;  /* 0xfffffff000a03947 */ /* 0x000ff2000383ffff */
[----:B------:R-:W-:-:S04]  /*49c0*/  SHF.L.U32 R2, R29, 0x1f, RZ ;  /* 0x0000001f1d027819 */ /* 0x000fc800000006ff */
[----:B------:R-:W1:Y:S02]  /*49d0*/  SYNCS.PHASECHK.TRANS64.TRYWAIT P0, [UR7+0x70], R2 ;  /* 0x00007002ff0075a7 */ /* 0x000e640008001107 */
[----:B-1----:R-:W-:Y:S05]  /*49e0*/  @!P0 BRA `(.L_x_80) ;  /* 0x0000004c00e88947 */ /* 0x002fea0003800000 */
.L_x_166:
[----:B------:R-:W3:Y:S02]  /*49f0*/  SYNCS.PHASECHK.TRANS64.TRYWAIT P0, [UR7+0x78], R2 ;  /* 0x00007802ff0075a7 */ /* 0x000ee40008001107 */
[----:B---3--:R-:W-:Y:S05]  /*4a00*/  @!P0 BRA `(.L_x_81) ;  /* 0x0000004c00f88947 */ /* 0x008fea0003800000 */
.L_x_168:
[----:B------:R-:W3:Y:S02]  /*4a10*/  SYNCS.PHASECHK.TRANS64.TRYWAIT P0, [UR7+0x80], R2 ;  /* 0x00008002ff0075a7 */ /* 0x000ee40008001107 */
[----:B---3--:R-:W-:Y:S05]  /*4a20*/  @!P0 BRA `(.L_x_82) ;  /* 0x0000005000088947 */ /* 0x008fea0003800000 */
.L_x_170:
[----:B-1----:R-:W-:-:S07]  /*4a30*/  MOV R0, UR7 ;  /* 0x0000000700007c02 */ /* 0x002fce0008000f00 */
.L_x_83:
[----:B-1----:R-:W-:-:S04]  /*4a40*/  SHF.L.U32 R2, R29, 0x1f, RZ ;  /* 0x0000001f1d027819 */ /* 0x002fc800000006ff */
[----:B------:R1:W3:Y:S03]  /*4a50*/  SYNCS.PHASECHK.TRANS64.TRYWAIT P0, [R0+URZ+0x88], R2 ;  /* 0x00008802000075a7 */ /* 0x0002e600080011ff */
[----:B---3--:R-:W-:Y:S05]  /*4a60*/  @!P0 NANOSLEEP.SYNCS 0x989680 ;  /* 0x009896800000895d */ /* 0x008fea0003900000 */
[----:B------:R-:W3:Y:S02]  /*4a70*/  @!P0 SYNCS.PHASECHK.TRANS64 P0, [R0+URZ+0x88], R2 ;  /* 0x00008802000085a7 */ /* 0x000ee400080010ff */
[----:B--23--:R-:W-:Y:S05]  /*4a80*/  @P0 EXIT ;  /* 0x000000000000094d */ /* 0x00cfea0003800000 */
[----:B------:R-:W-:Y:S05]  /*4a90*/  BRA `(.L_x_83) ;  /* 0xfffffffc00e87947 */ /* 0x000fea000383ffff */
.L_x_68:
[----:B------:R-:W-:-:S06]  /*4aa0*/  UISETP.GE.AND UP1, UPT, UR8, 0x4, UPT ;  /* 0x000000040800788c */ /* 0x000fcc000bf26270 */
[----:B------:R-:W-:-:S13]  /*4ab0*/  PLOP3.LUT P0, PT, PT, PT, UP1, 0x80, 0x8 ;  /* 0x000000000008781c */ /* 0x000fda0003f0f018 */
[----:B------:R-:W-:Y:S05]  /*4ac0*/  @!P0 EXIT ;  /* 0x000000000000894d */ /* 0x000fea0003800000 */
[----:B------:R-:W-:Y:S01]  /*4ad0*/  BAR.SYNC.DEFER_BLOCKING 0x6, 0xa0 ;  /* 0x0182800000007b1d */ /* 0x000fe20000010000 */
[C---:B------:R-:W-:Y:S01]  /*4ae0*/  IMAD.SHL.U32 R3, R108.reuse, 0x40, RZ ;  /* 0x000000406c037824 */ /* 0x040fe200078e00ff */
[C---:B------:R-:W-:Y:S01]  /*4af0*/  LOP3.LUT R110, R108.reuse, 0x60, RZ, 0xc0, !PT ;  /* 0x000000606c6e7812 */ /* 0x040fe200078ec0ff */
[C---:B------:R-:W-:Y:S01]  /*4b00*/  IMAD.SHL.U32 R100, R108.reuse, 0x20, RZ ;  /* 0x000000206c647824 */ /* 0x040fe200078e00ff */
[----:B------:R-:W-:Y:S01]  /*4b10*/  CS2R R106, SRZ ;  /* 0x00000000006a7805 */ /* 0x000fe2000001ff00 */
[C---:B------:R-:W-:Y:S01]  /*4b20*/  IMAD.SHL.U32 R4, R108.reuse, 0x2, RZ ;  /* 0x000000026c047824 */ /* 0x040fe200078e00ff */
[----:B------:R-:W-:Y:S02]  /*4b30*/  UMOV UR49, 0x400 ;  /* 0x0000040000317882 */ /* 0x000fe40000000000 */
[----:B------:R-:W1:Y:S01]  /*4b40*/  LDC R99, c[0x0][0x370] ;  /* 0x0000dc00ff637b82 */ /* 0x000e620000000800 */
[----:B------:R-:W-:Y:S01]  /*4b50*/  ULEA UR49, UR37, UR49, 0x18 ;  /* 0x0000003125317291 */ /* 0x000fe2000f8ec0ff */
[----:B------:R-:W-:Y:S01]  /*4b60*/  LOP3.LUT R2, R3, 0x180, RZ, 0xc0, !PT ;  /* 0x0000018003027812 */ /* 0x000fe200078ec0ff */
[----:B------:R-:W-:Y:S01]  /*4b70*/  IMAD.U32 R46, R108, 0x10000, RZ ;  /* 0x000100006c2e7824 */ /* 0x000fe200078e00ff */
[----:B------:R-:W-:Y:S01]  /*4b80*/  LOP3.LUT R100, R100, 0xc00, RZ, 0xc0, !PT ;  /* 0x00000c0064647812 */ /* 0x000fe200078ec0ff */
[----:B------:R-:W-:Y:S01]  /*4b90*/  UIADD3 UR4, UPT, UPT, UR49, 0x4200, URZ ;  /* 0x0000420031047890 */ /* 0x000fe2000fffe0ff */
[----:B------:R-:W-:Y:S01]  /*4ba0*/  LOP3.LUT R4, R2, 0x20, R4, 0xf8, !PT ;  /* 0x0000002002047812 */ /* 0x000fe200078ef804 */
[----:B------:R-:W-:Y:S01]  /*4bb0*/  IMAD.SHL.U32 R2, R108, 0x8, RZ ;  /* 0x000000086c027824 */ /* 0x000fe200078e00ff */
[----:B------:R-:W2:Y:S01]  /*4bc0*/  LDC R42, c[0x0][0xb0c] ;  /* 0x0002c300ff2a7b82 */ /* 0x000ea20000000800 */
[----:B------:R-:W-:Y:S01]  /*4bd0*/  LOP3.LUT R100, R100, 0x40, R3, 0xf8, !PT ;  /* 0x0000004064647812 */ /* 0x000fe200078ef803 */
[----:B------:R-:W-:Y:S01]  /*4be0*/  IMAD.MOV.U32 R45, RZ, RZ, RZ ;  /* 0x000000ffff2d7224 */ /* 0x000fe200078e00ff */
[----:B------:R-:W-:Y:S01]  /*4bf0*/  LOP3.LUT R46, R46, 0x600000, RZ, 0xc0, !PT ;  /* 0x006000002e2e7812 */ /* 0x000fe200078ec0ff */
[----:B------:R-:W-:Y:S01]  /*4c00*/  IMAD.MOV.U32 R112, RZ, RZ, RZ ;  /* 0x000000ffff707224 */ /* 0x000fe200078e00ff */
[----:B------:R-:W-:-:S02]  /*4c10*/  LOP3.LUT R108, R108, 0x2, RZ, 0xc0, !PT ;  /* 0x000000026c6c7812 */ /* 0x000fc400078ec0ff */
[----:B------:R-:W-:Y:S02]  /*4c20*/  CS2R R104, SRZ ;  /* 0x0000000000687805 */ /* 0x000fe4000001ff00 */
[----:B------:R-:W-:Y:S01]  /*4c30*/  LOP3.LUT R2, R4, 0x30, R2, 0x78, !PT ;  /* 0x0000003004027812 */ /* 0x000fe200078e7802 */
[----:B------:R-:W4:Y:S01]  /*4c40*/  LDC R97, c[0x0][0xb20] ;  /* 0x0002c800ff617b82 */ /* 0x000f220000000800 */
[----:B------:R-:W3:Y:S01]  /*4c50*/  LDS R0, [UR49+0x150] ;  /* 0x00015031ff007984 */ /* 0x000ee20008000800 */
[----:B------:R-:W-:Y:S01]  /*4c60*/  LOP3.LUT R100, R100, 0x200, R3, 0xf8, !PT ;  /* 0x0000020064647812 */ /* 0x000fe200078ef803 */
[----:B------:R-:W-:Y:S01]  /*4c70*/  IMAD.MOV R102, RZ, RZ, -R108 ;  /* 0x000000ffff667224 */ /* 0x000fe200078e0a6c */
[----:B------:R-:W1:Y:S01]  /*4c80*/  LDCU.64 UR52, c[0x0][0x348] ;  /* 0x00006900ff3477ac */ /* 0x000e620008000a00 */
[----:B------:R-:W-:Y:S01]  /*4c90*/  IMAD.U32 R109, RZ, RZ, UR4 ;  /* 0x00000004ff6d7e24 */ /* 0x000fe2000f8e00ff */
[----:B------:R-:W-:Y:S02]  /*4ca0*/  LOP3.LUT R100, R100, R2, RZ, 0xfc, !PT ;  /* 0x0000000264647212 */ /* 0x000fe400078efcff */
[----:B------:R-:W1:Y:S01]  /*4cb0*/  LDC R41, c[0x0][0xb30] ;  /* 0x0002cc00ff297b82 */ /* 0x000e620000000800 */
[----:B------:R-:W1:Y:S01]  /*4cc0*/  LDCU.64 UR38, c[0x0][0x888] ;  /* 0x00011100ff2677ac */ /* 0x000e620008000a00 */
[----:B------:R-:W1:Y:S06]  /*4cd0*/  LDCU.64 UR44, c[0x0][0x890] ;  /* 0x00011200ff2c77ac */ /* 0x000e6c0008000a00 */
[----:B------:R-:W1:Y:S01]  /*4ce0*/  LDC.64 R92, c[0x0][0xb10] ;  /* 0x0002c400ff5c7b82 */ /* 0x000e620000000a00 */
[----:B------:R-:W-:-:S07]  /*4cf0*/  UIADD3 UR48, UPT, UPT, UR49, 0x200, URZ ;  /* 0x0000020031307890 */ /* 0x000fce000fffe0ff */
[----:B------:R-:W1:Y:S08]  /*4d00*/  LDC.64 R38, c[0x0][0xb18] ;  /* 0x0002c600ff267b82 */ /* 0x000e700000000a00 */
[----:B------:R-:W1:Y:S08]  /*4d10*/  LDC.64 R36, c[0x0][0xb28] ;  /* 0x0002ca00ff247b82 */ /* 0x000e700000000a00 */
[----:B------:R-:W1:Y:S01]  /*4d20*/  LDC.64 R90, c[0x0][0x8b0] ;  /* 0x00022c00ff5a7b82 */ /* 0x000e620000000a00 */
[----:B---3--:R-:W-:-:S07]  /*4d30*/  IMAD.IADD R46, R0, 0x1, R46 ;  /* 0x00000001002e7824 */ /* 0x008fce00078e022e */
[----:B------:R-:W3:Y:S08]  /*4d40*/  LDC.64 R88, c[0x0][0x8a8] ;  /* 0x00022a00ff587b82 */ /* 0x000ef00000000a00 */
[----:B--2-4-:R-:W1:Y:S02]  /*4d50*/  LDC R98, c[0x0][0x374] ;  /* 0x0000dd00ff627b82 */ /* 0x014e640000000800 */
.L_x_125:
[----:B------:R-:W-:Y:S02]  /*4d60*/  LEA R0, R112, UR49, 0x3 ;  /* 0x0000003170007c11 */ /* 0x000fe4000f8e18ff */
[----:B------:R-:W-:Y:S02]  /*4d70*/  SHF.L.U32 R2, R106, 0x1f, RZ ;  /* 0x0000001f6a027819 */ /* 0x000fe400000006ff */
[----:B------:R-:W-:Y:S02]  /*4d80*/  LEA R16, R112, UR49, 0x4 ;  /* 0x0000003170107c11 */ /* 0x000fe4000f8e20ff */
[----:B------:R-:W2:Y:S02]  /*4d90*/  SYNCS.PHASECHK.TRANS64.TRYWAIT P0, [R0+URZ+0xa0], R2 ;  /* 0x0000a002000075a7 */ /* 0x000ea400080011ff */
[----:B-12---:R-:W-:Y:S05]  /*4da0*/  @!P0 BRA `(.L_x_84) ;  /* 0x0000004c00408947 */ /* 0x006fea0003800000 */
.L_x_171:
[----:B------:R-:W4:Y:S01]  /*4db0*/  LDC.64 R10, c[0x0][0xb10] ;  /* 0x0002c400ff0a7b82 */ /* 0x000f220000000a00 */
[----:B------:R-:W3:Y:S01]  /*4dc0*/  LDS.128 R16, [R16+0x130] ;  /* 0x0001300010107984 */ /* 0x000ee20000000c00 */
[----:B-1----:R-:W-:Y:S01]  /*4dd0*/  ISETP.NE.AND P1, PT, R41, 0x1, PT ;  /* 0x000000012900780c */ /* 0x002fe20003f25270 */
[----:B--2---:R-:W-:Y:S01]  /*4de0*/  VIADD R0, R0, 0xb0 ;  /* 0x000000b000007836 */ /* 0x004fe20000000000 */
[----:B------:R-:W-:Y:S04]  /*4df0*/  ISETP.GE.AND P0, PT, R40, 0x1, PT ;  /* 0x000000012800780c */ /* 0x000fe80003f06270 */
[----:B------:R-:W1:Y:S01]  /*4e00*/  LDC.64 R8, c[0x0][0xb18] ;  /* 0x0002c600ff087b82 */ /* 0x000e620000000a00 */
[----:B------:R-:W-:Y:S01]  /*4e10*/  PRMT R0, RZ, 0x654, R0 ;  /* 0x00000654ff007816 */ /* 0x000fe20000000000 */
[----:B------:R-:W-:Y:S01]  /*4e20*/  @!PT LDS RZ, [RZ] ;  /* 0x00000000fffff984 */ /* 0x000fe20000000800 */
[----:B------:R-:W-:Y:S01]  /*4e30*/  @!PT LDS RZ, [RZ] ;  /* 0x00000000fffff984 */ /* 0x000fe20000000800 */
[----:B------:R-:W-:Y:S01]  /*4e40*/  @!PT LDS RZ, [RZ] ;  /* 0x00000000fffff984 */ /* 0x000fe20000000800 */
[----:B------:R-:W-:Y:S01]  /*4e50*/  @!PT LDS RZ, [RZ] ;  /* 0x00000000fffff984 */ /* 0x000fe20000000800 */
[----:B------:R2:W-:Y:S06]  /*4e60*/  MEMBAR.ALL.CTA ;  /* 0x0000000000007992 */ /* 0x0005ec0000008000 */
[----:B--2---:R-:W2:Y:S01]  /*4e70*/  FENCE.VIEW.ASYNC.S ;  /* 0x00000000000073c6 */ /* 0x004ea20000000000 */
[----:B------:R-:W1:Y:S08]  /*4e80*/  @!P1 LDC R12, c[0x0][0xb20] ;  /* 0x0002c800ff0c9b82 */ /* 0x000e700000000800 */
[----:B------:R-:W1:Y:S01]  /*4e90*/  @!P1 LDC R7, c[0x0][0xb0c] ;  /* 0x0002c300ff079b82 */ /* 0x000e620000000800 */
[----:B--2---:R2:W-:Y:S01]  /*4ea0*/  SYNCS.ARRIVE.TRANS64.RED.A1T0 RZ, [R0+URZ], RZ ;  /* 0x000000ff00ff79a7 */ /* 0x0045e200081004ff */
[----:B---3--:R-:W-:Y:S04]  /*4eb0*/  LOP3.LUT P4, RZ, R18, 0x1, RZ, 0xc0, !PT ;  /* 0x0000000112ff7812 */ /* 0x008fe8000788c0ff */
[----:B------:R-:W-:Y:S09]  /*4ec0*/  P2R R111, PR, RZ, 0x10 ;  /* 0x00000010ff6f7803 */ /* 0x000ff20000000000 */
[----:B------:R-:W-:Y:S02]  /*4ed0*/  @P4 MOV R44, R16 ;  /* 0x00000010002c4202 */ /* 0x000fe40000000f00 */
[----:B------:R-:W-:Y:S01]  /*4ee0*/  @P4 LOP3.LUT R43, R17, 0xffff, RZ, 0xc0, !PT ;  /* 0x0000ffff112b4812 */ /* 0x000fe200078ec0ff */
[----:B--2-4-:R-:W-:Y:S06]  /*4ef0*/  @!P0 BRA `(.L_x_85) ;  /* 0x0000000000a48947 */ /* 0x014fec0003800000 */
[----:B------:R-:W-:Y:S01]  /*4f00*/  IMAD.HI.U32 R0, R98, R39, RZ ;  /* 0x0000002762007227 */ /* 0x000fe200078e00ff */
[----:B------:R-:W-:Y:S02]  /*4f10*/  ISETP.NE.AND P0, PT, R38, 0x1, PT ;  /* 0x000000012600780c */ /* 0x000fe40003f05270 */
[----:B------:R-:W-:Y:S01]  /*4f20*/  ISETP.NE.AND P2, PT, R40, 0x1, PT ;  /* 0x000000012800780c */ /* 0x000fe20003f45270 */
[----:B------:R-:W-:Y:S01]  /*4f30*/  IMAD.HI.U32 R4, R99, R92, RZ ;  /* 0x0000005c63047227 */ /* 0x000fe200078e00ff */
[----:B------:R-:W-:Y:S02]  /*4f40*/  SHF.R.U32.HI R0, RZ, R97, R0 ;  /* 0x00000061ff007219 */ /* 0x000fe40000011600 */
[----:B------:R-:W-:Y:S01]  /*4f50*/  ISETP.NE.AND P3, PT, R42, 0x1, PT ;  /* 0x000000012a00780c */ /* 0x000fe20003f65270 */
[----:B------:R-:W-:Y:S01]  /*4f60*/  IMAD.HI.U32 R6, R43, R39, RZ ;  /* 0x000000272b067227 */ /* 0x000fe200078e00ff */
[-C--:B------:R-:W-:Y:S02]  /*4f70*/  SHF.R.U32.HI R4, RZ, R93.reuse, R4 ;  /* 0x0000005dff047219 */ /* 0x080fe40000011604 */
[----:B------:R-:W-:Y:S01]  /*4f80*/  SEL R0, R98, R0, !P0 ;  /* 0x0000000062007207 */ /* 0x000fe20004000000 */
[----:B------:R-:W-:Y:S01]  /*4f90*/  IMAD.HI.U32 R5, R44, R92, RZ ;  /* 0x0000005c2c057227 */ /* 0x000fe200078e00ff */
[----:B------:R-:W-:Y:S03]  /*4fa0*/  SEL R4, R99, R4, !P3 ;  /* 0x0000000463047207 */ /* 0x000fe60005800000 */
[-C--:B------:R-:W-:Y:S01]  /*4fb0*/  IMAD.HI.U32 R3, R0, R36.reuse, RZ ;  /* 0x0000002400037227 */ /* 0x080fe200078e00ff */
[----:B------:R-:W-:Y:S03]  /*4fc0*/  SHF.R.U32.HI R5, RZ, R93, R5 ;  /* 0x0000005dff057219 */ /* 0x000fe60000011605 */
[----:B------:R-:W-:Y:S01]  /*4fd0*/  IMAD.HI.U32 R2, R4, R36, RZ ;  /* 0x0000002404027227 */ /* 0x000fe200078e00ff */
[----:B------:R-:W-:Y:S02]  /*4fe0*/  @P2 SHF.R.U32.HI R0, RZ, R37, R3 ;  /* 0x00000025ff002219 */ /* 0x000fe40000011603 */
[----:B------:R-:W-:Y:S02]  /*4ff0*/  SHF.R.U32.HI R3, RZ, R97, R6 ;  /* 0x00000061ff037219 */ /* 0x000fe40000011606 */
[----:B------:R-:W-:Y:S01]  /*5000*/  @P2 SHF.R.U32.HI R4, RZ, R37, R2 ;  /* 0x00000025ff042219 */ /* 0x000fe20000011602 */
[----:B------:R-:W-:Y:S01]  /*5010*/  IMAD R0, R40, R0, RZ ;  /* 0x0000000028007224 */ /* 0x000fe200078e02ff */
[----:B------:R-:W-:Y:S02]  /*5020*/  SEL R3, R43, R3, !P0 ;  /* 0x000000032b037207 */ /* 0x000fe40004000000 */
[----:B------:R-:W-:Y:S01]  /*5030*/  SEL R2, R44, R5, !P3 ;  /* 0x000000052c027207 */ /* 0x000fe20005800000 */
[----:B------:R-:W-:Y:S01]  /*5040*/  IMAD R5, R40, R4, RZ ;  /* 0x0000000428057224 */ /* 0x000fe200078e02ff */
[C---:B------:R-:W-:Y:S01]  /*5050*/  ISETP.GE.AND P0, PT, R3.reuse, R0, PT ;  /* 0x000000000300720c */ /* 0x040fe20003f06270 */
[C---:B------:R-:W-:Y:S03]  /*5060*/  IMAD.HI.U32 R0, R3.reuse, R36, RZ ;  /* 0x0000002403007227 */ /* 0x040fe600078e00ff */
[C---:B------:R-:W-:Y:S02]  /*5070*/  ISETP.GE.OR P0, PT, R2.reuse, R5, P0 ;  /* 0x000000050200720c */ /* 0x040fe40000706670 */
[----:B------:R-:W-:Y:S04]  /*5080*/  SHF.R.U32.HI R0, RZ, R37, R0 ;  /* 0x00000025ff007219 */ /* 0x000fe80000011600 */
[C---:B------:R-:W-:Y:S05]  /*5090*/  SEL R6, R3.reuse, R0, !P2 ;  /* 0x0000000003067207 */ /* 0x040fea0005000000 */
        /* <DEDUP_REMOVED lines=14> */
[----:B------:R-:W-:Y:S07]  /*5180*/  IMAD R43, R3, R38, R43 ;  /* 0x00000026032b7224 */ /* 0x000fee00078e022b */
.L_x_85:
[----:B-1----:R-:W-:Y:S01]  /*5190*/  @!P1 ISETP.NE.AND P0, PT, R8, 0x1, PT ;  /* 0x000000010800980c */ /* 0x002fe20003f05270 */
[----:B------:R-:W-:Y:S01]  /*51a0*/  @!P1 IMAD.HI.U32 R0, R44, R10, RZ ;  /* 0x0000000a2c009227 */ /* 0x000fe200078e00ff */
[----:B------:R-:W-:Y:S01]  /*51b0*/  @!P1 ISETP.NE.AND P2, PT, R7, 0x1, PT ;  /* 0x000000010700980c */ /* 0x000fe20003f45270 */
[----:B------:R-:W-:Y:S01]  /*51c0*/  ULOP3.LUT UP0, URZ, UR48, 0x1b0, URZ, 0xc0, !UPT ;  /* 0x000001b030ff7892 */ /* 0x000fe2000f80c0ff */
[----:B------:R-:W-:Y:S01]  /*51d0*/  R2UR UR42, R15 ;  /* 0x000000000f2a72ca */ /* 0x000fe200000e0000 */
[C---:B------:R-:W-:Y:S01]  /*51e0*/  @!P1 IMAD.HI.U32 R2, R43.reuse, R9, RZ ;  /* 0x000000092b029227 */ /* 0x040fe200078e00ff */
[----:B------:R-:W-:Y:S02]  /*51f0*/  @!P1 SHF.R.U32.HI R0, RZ, R11, R0 ;  /* 0x0000000bff009219 */ /* 0x000fe40000011600 */
[----:B------:R-:W-:Y:S01]  /*5200*/  R2UR UR41, R14 ;  /* 0x000000000e2972ca */ /* 0x000fe200000e0000 */
[----:B------:R-:W-:Y:S01]  /*5210*/  VIADD R112, R112, 0x1 ;  /* 0x0000000170707836 */ /* 0x000fe20000000000 */
[----:B------:R-:W-:Y:S02]  /*5220*/  @!P1 SHF.R.U32.HI R2, RZ, R12, R2 ;  /* 0x0000000cff029219 */ /* 0x000fe40000011602 */
[----:B------:R-:W-:Y:S02]  /*5230*/  @!P1 SEL R3, R44, R0, !P2 ;  /* 0x000000002c039207 */ /* 0x000fe40005000000 */
[----:B------:R-:W-:Y:S02]  /*5240*/  @!P1 SEL R2, R43, R2, !P0 ;  /* 0x000000022b029207 */ /* 0x000fe40004000000 */
[----:B------:R-:W-:Y:S01]  /*5250*/  @P4 SHF.R.U32.HI R103, RZ, 0x10, R17 ;  /* 0x00000010ff674819 */ /* 0x000fe20000011611 */
[----:B------:R-:W-:Y:S02]  /*5260*/  USHF.L.U32 UR42, UR42, 0x6, URZ ;  /* 0x000000062a2a7899 */ /* 0x000fe400080006ff */
[----:B------:R-:W-:Y:S02]  /*5270*/  @!P1 IMAD.IADD R0, R2, 0x1, -R3 ;  /* 0x0000000102009824 */ /* 0x000fe400078e0a03 */
[----:B------:R-:W-:Y:S01]  /*5280*/  @!P1 IMAD.IADD R2, R3, 0x1, -R2 ;  /* 0x0000000103029824 */ /* 0x000fe200078e0a02 */
[----:B------:R-:W-:Y:S01]  /*5290*/  USHF.L.U32 UR41, UR41, 0x8, URZ ;  /* 0x0000000829297899 */ /* 0x000fe200080006ff */
[----:B------:R-:W-:Y:S02]  /*52a0*/  @!P1 IMAD R44, R0, R7, R44 ;  /* 0x00000007002c9224 */ /* 0x000fe400078e022c */
[----:B------:R-:W-:Y:S01]  /*52b0*/  @!P1 IMAD R43, R2, R8, R43 ;  /* 0x00000008022b9224 */ /* 0x000fe200078e022b */
[----:B------:R-:W-:Y:S08]  /*52c0*/  BRA.U !UP0, `(.L_x_86) ;  /* 0x0000000108407547 */ /* 0x000ff0000b800000 */
[----:B------:R-:W1:Y:S01]  /*52d0*/  LDCU.64 UR8, c[0x4][0x88] ;  /* 0x01001100ff0877ac */ /* 0x000e620008000a00 */
[----:B------:R-:W-:Y:S01]  /*52e0*/  MOV R3, 0x0 ;  /* 0x0000000000037802 */ /* 0x000fe20000000f00 */
[----:B------:R-:W-:Y:S02]  /*52f0*/  HFMA2 R12, -RZ, RZ, 0, 5.9604644775390625e-08 ;  /* 0x00000001ff0c7431 */ /* 0x000fe400000001ff */
[----:B------:R-:W-:Y:S02]  /*5300*/  IMAD.MOV.U32 R8, RZ, RZ, 0x70 ;  /* 0x00000070ff087424 */ /* 0x000fe400078e00ff */
[----:B------:R-:W-:Y:S01]  /*5310*/  IMAD.MOV.U32 R13, RZ, RZ, RZ ;  /* 0x000000ffff0d7224 */ /* 0x000fe200078e00ff */
[----:B------:R-:W2:Y:S01]  /*5320*/  LDCU.64 UR6, c[0x4][0x90] ;  /* 0x01001200ff0677ac */ /* 0x000ea20008000a00 */
[----:B------:R-:W3:Y:S01]  /*5330*/  LDC.64 R2, c[0x4][R3] ;  /* 0x0100000003027b82 */ /* 0x000ee20000000a00 */
[----:B------:R-:W4:Y:S01]  /*5340*/  LDCU.64 UR4, c[0x4][0x8] ;  /* 0x01000100ff0477ac */ /* 0x000f220008000a00 */
[----:B-1----:R-:W-:Y:S01]  /*5350*/  MOV R5, UR9 ;  /* 0x0000000900057c02 */ /* 0x002fe20008000f00 */
[----:B------:R-:W-:Y:S01]  /*5360*/  IMAD.U32 R4, RZ, RZ, UR8 ;  /* 0x00000008ff047e24 */ /* 0x000fe2000f8e00ff */
[----:B--2---:R-:W-:Y:S01]  /*5370*/  MOV R7, UR7 ;  /* 0x0000000700077c02 */ /* 0x004fe20008000f00 */
[----:B------:R-:W-:Y:S01]  /*5380*/  IMAD.U32 R6, RZ, RZ, UR6 ;  /* 0x00000006ff067e24 */ /* 0x000fe2000f8e00ff */
[----:B----4-:R-:W-:Y:S01]  /*5390*/  MOV R11, UR5 ;  /* 0x00000005000b7c02 */ /* 0x010fe20008000f00 */
[----:B------:R-:W-:Y:S02]  /*53a0*/  IMAD.U32 R10, RZ, RZ, UR4 ;  /* 0x00000004ff0a7e24 */ /* 0x000fe4000f8e00ff */
[----:B------:R-:W-:Y:S07]  /*53b0*/  LEPC R20, `(.L_x_86) ;  /* 0x000000001014794e */ /* 0x000fee0000000000 */
[----:B---3-5:R-:W-:Y:S05]  /*53c0*/  CALL.ABS.NOINC R2 ;  /* 0x0000000002007343 */ /* 0x028fea0003c00000 */
.L_x_86:
[----:B------:R-:W-:Y:S01]  /*53d0*/  LOP3.LUT P0, RZ, R109, 0x1b0, RZ, 0xc0, !PT ;  /* 0x000001b06dff7812 */ /* 0x000fe2000780c0ff */
[----:B------:R-:W-:Y:S11]  /*53e0*/  BSSY.RECONVERGENT B6, `(.L_x_87) ;  /* 0x0000013000067945 */ /* 0x000ff60003800200 */
[----:B------:R-:W-:Y:S01]  /*53f0*/  @!UPT UIADD3 URZ, UPT, UPT, URZ, URZ, URZ ;  /* 0x000000fffffff290 */ /* 0x000fe2000fffe0ff */
[----:B------:R-:W-:Y:S05]  /*5400*/  @!P0 BRA `(.L_x_88) ;  /* 0x0000000000408947 */ /* 0x000fea0003800000 */
        /* <DEDUP_REMOVED lines=16> */
.L_x_88:
[----:B------:R-:W-:Y:S05]  /*5510*/  BSYNC.RECONVERGENT B6 ;  /* 0x0000000000067941 */ /* 0x000fea0003800200 */
.L_x_87:
[----:B------:R-:W-:Y:S01]  /*5520*/  ISETP.NE.U32.AND P4, PT, R90, RZ, PT ;  /* 0x000000ff5a00720c */ /* 0x000fe20003f85070 */
[----:B------:R-:W-:Y:S01]  /*5530*/  UISETP.NE.AND UP2, UPT, UR50, URZ, UPT ;  /* 0x000000ff3200728c */ /* 0x000fe2000bf45270 */
[----:B------:R-:W-:Y:S01]  /*5540*/  ISETP.NE.U32.AND P2, PT, RZ, UR38, PT ;  /* 0x00000026ff007c0c */ /* 0x000fe2000bf45070 */
[----:B------:R-:W-:Y:S01]  /*5550*/  UISETP.NE.U32.AND UP1, UPT, UR44, URZ, UPT ;  /* 0x000000ff2c00728c */ /* 0x000fe2000bf25070 */
[----:B------:R-:W-:Y:S01]  /*5560*/  ISETP.NE.AND.EX P4, PT, R91, RZ, PT, P4 ;  /* 0x000000ff5b00720c */ /* 0x000fe20003f85340 */
[----:B------:R-:W-:Y:S01]  /*5570*/  UPLOP3.LUT UP0, UPT, UPT, UPT, UPT, 0x40, 0x4 ;  /* 0x000000000004789c */ /* 0x000fe20003f0e870 */
[----:B------:R-:W-:Y:S01]  /*5580*/  ISETP.NE.AND.EX P2, PT, RZ, UR39, PT, P2 ;  /* 0x00000027ff007c0c */ /* 0x000fe2000bf45320 */
[----:B------:R-:W-:Y:S01]  /*5590*/  UISETP.NE.AND.EX UP1, UPT, UR45, URZ, UPT, UP1 ;  /* 0x000000ff2d00728c */ /* 0x000fe2000bf25310 */
[----:B------:R-:W-:Y:S04]  /*55a0*/  PLOP3.LUT P1, PT, PT, PT, UP2, 0x80, 0x8 ;  /* 0x000000000008781c */ /* 0x000fe80003f2f028 */
[----:B------:R-:W-:Y:S06]  /*55b0*/  @UP2 UPLOP3.LUT UP0, UPT, UPT, UPT, UP1, 0x80, 0x8 ;  /* 0x000000000008289c */ /* 0x000fec0003f0f010 */
[----:B------:R-:W-:Y:S01]  /*55c0*/  PLOP3.LUT P0, PT, PT, PT, UP0, 0x80, 0x8 ;  /* 0x000000000008781c */ /* 0x000fe20003f0f008 */
[----:B------:R-:W-:Y:S01]  /*55d0*/  @!UPT UIADD3 URZ, UPT, UPT, URZ, URZ, URZ ;  /* 0x000000fffffff290 */ /* 0x000fe2000fffe0ff */
[----:B------:R-:W-:Y:S11]  /*55e0*/  BRA.U !UP1, `(.L_x_89) ;  /* 0x0000000109387547 */ /* 0x000ff6000b800000 */
[----:B------:R-:W-:Y:S01]  /*55f0*/  UISETP.NE.U32.AND UP0, UPT, UR38, URZ, UPT ;  /* 0x000000ff2600728c */ /* 0x000fe2000bf05070 */
[----:B------:R-:W-:Y:S02]  /*5600*/  HFMA2 R0, -RZ, RZ, 0, 5.9604644775390625e-08 ;  /* 0x00000001ff007431 */ /* 0x000fe400000001ff */
[----:B------:R-:W-:Y:S01]  /*5610*/  IMAD.MOV.U32 R96, RZ, RZ, 0x1 ;  /* 0x00000001ff607424 */ /* 0x000fe200078e00ff */
[----:B------:R-:W-:Y:S06]  /*5620*/  UISETP.NE.AND.EX UP0, UPT, UR39, URZ, UPT, UP0 ;  /* 0x000000ff2700728c */ /* 0x000fec000bf05300 */
[----:B------:R-:W-:Y:S05]  /*5630*/  PLOP3.LUT P3, PT, PT, PT, UP0, 0x80, 0x8 ;  /* 0x000000000008781c */ /* 0x000fea0003f6f008 */
[----:B------:R-:W1:Y:S01]  /*5640*/  @UP0 LDCU.64 UR6, c[0x0][0x888] ;  /* 0x00011100ff0607ac */ /* 0x000e620008000a00 */
[----:B------:R-:W-:Y:S07]  /*5650*/  @UP0 UIMAD UR4, UR36, UR44, URZ ;  /* 0x0000002c240402a4 */ /* 0x000fee000f8e02ff */
[----:B------:R-:W-:Y:S01]  /*5660*/  @!P3 PRMT R96, R0, 0x7610, R96 ;  /* 0x000076100060b816 */ /* 0x000fe20000000060 */
[----:B-1----:R-:W-:Y:S03]  /*5670*/  @UP0 UIMAD.WIDE UR6, UR4, 0x4, UR6 ;  /* 0x00000004040608a5 */ /* 0x002fe6000f8e0206 */
[----:B------:R-:W1:Y:S03]  /*5680*/  @!UP0 LDCU UR4, c[0x0][0x880] ;  /* 0x00011000ff0487ac */ /* 0x000e660008000800 */
[----:B------:R-:W-:Y:S01]  /*5690*/  IMAD.U32 R2, RZ, RZ, UR6 ;  /* 0x00000006ff027e24 */ /* 0x000fe2000f8e00ff */
[----:B------:R-:W-:Y:S05]  /*56a0*/  MOV R3, UR7 ;  /* 0x0000000700037c02 */ /* 0x000fea0008000f00 */
[----:B-----5:R2:W5:Y:S02]  /*56b0*/  @P3 LDG.E R49, desc[UR46][R2.64] ;  /* 0x0000002e02313981 */ /* 0x020564000c1e1900 */
[----:B-12---:R-:W-:Y:S02]  /*56c0*/  @!P3 IMAD.U32 R49, RZ, RZ, UR4 ;  /* 0x00000004ff31be24 */ /* 0x006fe4000f8e00ff */
.L_x_89:
[----:B------:R-:W-:Y:S05]  /*56d0*/  @!P4 BRA `(.L_x_90) ;  /* 0x000000000020c947 */ /* 0x000fea0003800000 */
[----:B------:R-:W-:Y:S04]  /*56e0*/  ISETP.NE.U32.AND P3, PT, R88, RZ, PT ;  /* 0x000000ff5800720c */ /* 0x000fe80003f65070 */
[----:B------:R-:W-:Y:S11]  /*56f0*/  ISETP.NE.AND.EX P3, PT, R89, RZ, PT, P3 ;  /* 0x000000ff5900720c */ /* 0x000ff60003f65330 */
[----:B------:R-:W-:Y:S02]  /*5700*/  @!UPT UIADD3 URZ, UPT, UPT, URZ, URZ, URZ ;  /* 0x000000fffffff290 */ /* 0x000fe4000fffe0ff */
[----:B------:R-:W1:Y:S01]  /*5710*/  @P3 LDC.64 R2, c[0x0][0x8a8] ;  /* 0x00022a00ff023b82 */ /* 0x000e620000000a00 */
[----:B------:R-:W-:Y:S04]  /*5720*/  @P3 IMAD R0, R90, UR36, RZ ;  /* 0x000000245a003c24 */ /* 0x000fe8000f8e02ff */
[----:B-1----:R-:W-:Y:S05]  /*5730*/  @P3 IMAD.WIDE R2, R0, 0x4, R2 ;  /* 0x0000000400023825 */ /* 0x002fea00078e0202 */
[----:B-----5:R1:W5:Y:S02]  /*5740*/  @P3 LDG.E R47, desc[UR46][R2.64] ;  /* 0x0000002e022f3981 */ /* 0x020364000c1e1900 */
[----:B-1----:R-:W2:Y:S02]  /*5750*/  @!P3 LDC R47, c[0x0][0x8a0] ;  /* 0x00022800ff2fbb82 */ /* 0x002ea40000000800 */
.L_x_90:
[----:B-----5:R-:W-:Y:S01]  /*5760*/  FSETP.NEU.AND P4, PT, R49, RZ, PT ;  /* 0x000000ff3100720b */ /* 0x020fe20003f8d000 */
[----:B------:R-:W-:Y:S01]  /*5770*/  BSSY B1, `(.L_x_91) ;  /* 0x0000042000017945 */ /* 0x000fe20003800000 */
[----:B------:R-:W-:Y:S01]  /*5780*/  SEL R5, RZ, 0xffffffff, P2 ;  /* 0xffffffffff057807 */ /* 0x000fe20001000000 */
[----:B------:R-:W-:Y:S01]  /*5790*/  IMAD.MOV.U32 R115, RZ, RZ, 0x1 ;  /* 0x00000001ff737424 */ /* 0x000fe200078e00ff */
[----:B------:R-:W-:Y:S02]  /*57a0*/  LOP3.LUT P3, RZ, R96, 0xff, RZ, 0xc0, !PT ;  /* 0x000000ff60ff7812 */ /* 0x000fe4000786c0ff */
[----:B------:R-:W-:Y:S02]  /*57b0*/  CS2R R86, SRZ ;  /* 0x0000000000567805 */ /* 0x000fe4000001ff00 */
[----:B------:R-:W-:Y:S02]  /*57c0*/  @P1 SEL R0, RZ, 0xffffffff, P4 ;  /* 0xffffffffff001807 */ /* 0x000fe40002000000 */
[----:B------:R-:W-:Y:S02]  /*57d0*/  CS2R R84, SRZ ;  /* 0x0000000000547805 */ /* 0x000fe4000001ff00 */
[----:B------:R-:W-:Y:S02]  /*57e0*/  LEA R2, R105, UR49, 0x3 ;  /* 0x0000003169027c11 */ /* 0x000fe4000f8e18ff */
[----:B------:R-:W-:Y:S02]  /*57f0*/  CS2R R82, SRZ ;  /* 0x0000000000527805 */ /* 0x000fe4000001ff00 */
[----:B------:R-:W-:Y:S02]  /*5800*/  @P0 SEL R0, R5, R0, !P3 ;  /* 0x0000000005000207 */ /* 0x000fe40005800000 */
[----:B------:R-:W-:Y:S02]  /*5810*/  CS2R R80, SRZ ;  /* 0x0000000000507805 */ /* 0x000fe4000001ff00 */
[----:B------:R-:W-:Y:S02]  /*5820*/  LEA R113, R45, UR49, 0x3 ;  /* 0x000000312d717c11 */ /* 0x000fe4000f8e18ff */
[----:B------:R-:W-:Y:S02]  /*5830*/  @P1 LOP3.LUT R0, R0, 0x1, RZ, 0xc0, !PT ;  /* 0x0000000100001812 */ /* 0x000fe400078ec0ff */
[----:B------:R-:W-:Y:S02]  /*5840*/  SHF.L.U32 R3, R107, 0x1f, RZ ;  /* 0x0000001f6b037819 */ /* 0x000fe400000006ff */
[----:B------:R-:W-:Y:S02]  /*5850*/  ISETP.NE.U32.OR P6, PT, R0, 0x1, !P1 ;  /* 0x000000010000780c */ /* 0x000fe40004fc5470 */
[----:B------:R-:W-:Y:S02]  /*5860*/  PLOP3.LUT P2, PT, PT, PT, UP1, 0x80, 0x8 ;  /* 0x000000000008781c */ /* 0x000fe40003f4f018 */
[----:B------:R-:W-:Y:S02]  /*5870*/  LEA.HI R48, R45, R45, RZ, 0x1 ;  /* 0x0000002d2d307211 */ /* 0x000fe400078f08ff */
[----:B------:R-:W-:Y:S02]  /*5880*/  SEL R4, RZ, 0xffffffff, P4 ;  /* 0xffffffffff047807 */ /* 0x000fe40002000000 */
[----:B------:R-:W-:Y:S05]  /*5890*/  P2R R118, PR, RZ, 0x40 ;  /* 0x00000040ff767803 */ /* 0x000fea0000000000 */
[----:B------:R-:W-:Y:S02]  /*58a0*/  @P6 SHF.L.U32 R0, R104, 0x1f, RZ ;  /* 0x0000001f68006819 */ /* 0x000fe400000006ff */
[----:B------:R-:W-:Y:S02]  /*58b0*/  @P2 SEL R4, R5, R4, !P3 ;  /* 0x0000000405042207 */ /* 0x000fe40005800000 */
[----:B------:R1:W3:Y:S02]  /*58c0*/  @P6 SYNCS.PHASECHK.TRANS64.TRYWAIT P1, [R2+URZ+0x50], R0 ;  /* 0x00005000020065a7 */ /* 0x0002e400080211ff */
[----:B------:R-:W-:Y:S04]  /*58d0*/  LOP3.LUT R4, R4, 0x1, RZ, 0xc0, !PT ;  /* 0x0000000104047812 */ /* 0x000fe800078ec0ff */
[----:B------:R-:W-:Y:S04]  /*58e0*/  ISETP.NE.U32.AND P5, PT, R4, 0x1, PT ;  /* 0x000000010400780c */ /* 0x000fe80003fa5070 */
[----:B------:R-:W-:Y:S01]  /*58f0*/  P2R R116, PR, RZ, 0x20 ;  /* 0x00000020ff747803 */ /* 0x000fe20000000000 */
[----:B------:R4:W2:Y:S01]  /*5900*/  SYNCS.PHASECHK.TRANS64.TRYWAIT P0, [R113+URZ+0xc0], R3 ;  /* 0x0000c003710075a7 */ /* 0x0008a200080011ff */
[C---:B-1----:R-:W-:Y:S01]  /*5910*/  IMAD.SHL.U32 R0, R48.reuse, 0x80, RZ ;  /* 0x0000008030007824 */ /* 0x042fe200078e00ff */
[----:B------:R-:W-:Y:S04]  /*5920*/  LOP3.LUT R48, R48, 0xffe, RZ, 0xc0, !PT ;  /* 0x00000ffe30307812 */ /* 0x000fe800078ec0ff */
[----:B------:R-:W-:Y:S01]  /*5930*/  LOP3.LUT R0, R0, 0xffffff00, RZ, 0xc0, !PT ;  /* 0xffffff0000007812 */ /* 0x000fe200078ec0ff */
[----:B------:R-:W-:Y:S04]  /*5940*/  IMAD.IADD R48, R45, 0x1, -R48 ;  /* 0x000000012d307824 */ /* 0x000fe800078e0a30 */
[----:B------:R-:W-:Y:S04]  /*5950*/  IMAD.IADD R0, R46, 0x1, R0 ;  /* 0x000000012e007824 */ /* 0x000fe800078e0200 */
[----:B------:R-:W-:Y:S01]  /*5960*/  IMAD R48, R48, 0x100000, R0 ;  /* 0x0010000030307824 */ /* 0x000fe200078e0200 */
[----:B---3--:R-:W-:Y:S01]  /*5970*/  @P6 SEL R115, RZ, 0x1, !P1 ;  /* 0x00000001ff736807 */ /* 0x008fe20004800000 */
[----:B----4-:R-:W-:Y:S06]  /*5980*/  @!P6 BRA `(.L_x_92) ;  /* 0x000000000080e947 */ /* 0x010fec0003800000 */
[----:B------:R-:W-:Y:S01]  /*5990*/  @P5 IMAD R5, R105, 0x1000, R100 ;  /* 0x0000100069055824 */ /* 0x000fe200078e0264 */
[----:B------:R-:W-:Y:S01]  /*59a0*/  ISETP.NE.AND P1, PT, R115, RZ, PT ;  /* 0x000000ff7300720c */ /* 0x000fe20003f25270 */
[----:B------:R-:W-:Y:S01]  /*59b0*/  BSSY B0, `(.L_x_93) ;  /* 0x000000b000007945 */ /* 0x000fe20003800000 */
[----:B------:R-:W-:Y:S01]  /*59c0*/  CS2R R82, SRZ ;  /* 0x0000000000527805 */ /* 0x000fe2000001ff00 */
[----:B------:R-:W-:Y:S01]  /*59d0*/  @P5 VIADD R4, R5, UR49 ;  /* 0x0000003105045c36 */ /* 0x000fe20008000000 */
[----:B------:R-:W-:Y:S02]  /*59e0*/  CS2R R80, SRZ ;  /* 0x0000000000507805 */ /* 0x000fe4000001ff00 */
[----:B------:R-:W-:Y:S02]  /*59f0*/  CS2R R86, SRZ ;  /* 0x0000000000567805 */ /* 0x000fe4000001ff00 */
[----:B------:R-:W-:Y:S01]  /*5a00*/  CS2R R84, SRZ ;  /* 0x0000000000547805 */ /* 0x000fe2000001ff00 */
[----:B------:R-:W-:Y:S04]  /*5a10*/  @P5 IMAD R4, R108, -0x10, R4 ;  /* 0xfffffff06c045824 */ /* 0x000fe800078e0204 */
[----:B------:R-:W-:Y:S05]  /*5a20*/  @P1 BRA `(.L_x_94) ;  /* 0x00000000000c1947 */ /* 0x000fea0003800000 */
[----:B------:R-:W-:Y:S04]  /*5a30*/  SHF.L.U32 R0, R104, 0x1f, RZ ;  /* 0x0000001f68007819 */ /* 0x000fe800000006ff */
[----:B------:R-:W1:Y:S02]  /*5a40*/  SYNCS.PHASECHK.TRANS64.TRYWAIT P1, [R2+URZ+0x50], R0 ;  /* 0x00005000020075a7 */ /* 0x000e6400080211ff */
[----:B-1----:R-:W-:Y:S05]  /*5a50*/  @!P1 BRA `(.L_x_95) ;  /* 0x0000004000289947 */ /* 0x002fea0003800000 */
.L_x_94:
[----:B------:R-:W-:Y:S05]  /*5a60*/  BSYNC B0 ;  /* 0x0000000000007941 */ /* 0x000fea0003800000 */
.L_x_93:
[----:B------:R-:W-:Y:S01]  /*5a70*/  ISETP.NE.AND P1, PT, R116, RZ, PT ;  /* 0x000000ff7400720c */ /* 0x000fe20003f25270 */
[----:B-1----:R-:W-:Y:S02]  /*5a80*/  VIADD R2, R2, 0x70 ;  /* 0x0000007002027836 */ /* 0x002fe40000000000 */
[----:B------:R-:W-:Y:S02]  /*5a90*/  IMAD.U32 R0, RZ, RZ, UR37 ;  /* 0x00000025ff007e24 */ /* 0x000fe4000f8e00ff */
[----:B------:R-:W-:Y:S03]  /*5aa0*/  VIADD R105, R105, 0x1 ;  /* 0x0000000169697836 */ /* 0x000fe60000000000 */
[----:B------:R-:W-:Y:S05]  /*5ab0*/  PRMT R0, R0, 0x654, R2 ;  /* 0x0000065400007816 */ /* 0x000fea0000000002 */
[----:B------:R1:W3:Y:S04]  /*5ac0*/  @P1 LDS.128 R80, [R5+UR49+0x200] ;  /* 0x0002003105501984 */ /* 0x0002e80008000c00 */
[----:B------:R1:W4:Y:S01]  /*5ad0*/  @P1 LDS.128 R84, [R4+0x210] ;  /* 0x0002100004541984 */ /* 0x0003220000000c00 */
[C---:B------:R-:W-:Y:S01]  /*5ae0*/  ISETP.NE.AND P1, PT, R105.reuse, 0x4, PT ;  /* 0x000000046900780c */ /* 0x040fe20003f25270 */
[----:B------:R-:W-:Y:S01]  /*5af0*/  @!PT LDS RZ, [RZ] ;  /* 0x00000000fffff984 */ /* 0x000fe20000000800 */
[----:B------:R-:W-:Y:S01]  /*5b00*/  @!PT LDS RZ, [RZ] ;  /* 0x00000000fffff984 */ /* 0x000fe20000000800 */
[----:B------:R-:W-:Y:S01]  /*5b10*/  @!PT LDS RZ, [RZ] ;  /* 0x00000000fffff984 */ /* 0x000fe20000000800 */
[----:B------:R-:W-:Y:S01]  /*5b20*/  @!PT LDS RZ, [RZ] ;  /* 0x00000000fffff984 */ /* 0x000fe20000000800 */
[----:B------:R5:W-:Y:S06]  /*5b30*/  MEMBAR.ALL.CTA ;  /* 0x0000000000007992 */ /* 0x000bec0000008000 */
[----:B-----5:R-:W5:Y:S01]  /*5b40*/  FENCE.VIEW.ASYNC.S ;  /* 0x00000000000073c6 */ /* 0x020f620000000000 */
[----:B------:R-:W-:Y:S01]  /*5b50*/  SEL R105, R105, RZ, P1 ;  /* 0x000000ff69697207 */ /* 0x000fe20000800000 */
[----:B-----5:R5:W-:Y:S02]  /*5b60*/  SYNCS.ARRIVE.TRANS64.RED.A1T0 RZ, [R0+URZ], RZ ;  /* 0x000000ff00ff79a7 */ /* 0x020be400081004ff */
[----:B-----5:R-:W-:Y:S04]  /*5b70*/  SEL R0, RZ, 0x1, P1 ;  /* 0x00000001ff007807 */ /* 0x020fe80000800000 */
[----:B-1-3--:R-:W-:Y:S02]  /*5b80*/  LOP3.LUT R104, R104, R0, RZ, 0x3c, !PT ;  /* 0x0000000068687212 */ /* 0x00afe400078e3cff */
.L_x_92:
[----:B------:R-:W-:Y:S05]  /*5b90*/  BSYNC B1 ;  /* 0x0000000000017941 */ /* 0x000fea0003800000 */
.L_x_91:
[----:B------:R-:W-:Y:S04]  /*5ba0*/  SHF.R.U32.HI R0, RZ, 0x15, R48 ;  /* 0x00000015ff007819 */ /* 0x000fe80000011630 */
[----:B------:R-:W-:Y:S01]  /*5bb0*/  LOP3.LUT P1, RZ, R0, 0x3, R101, 0x48, !PT ;  /* 0x0000000300ff7812 */ /* 0x000fe20007824865 */
[----:B------:R-:W-:Y:S01]  /*5bc0*/  @!UPT UIADD3 URZ, UPT, UPT, URZ, URZ, URZ ;  /* 0x000000fffffff290 */ /* 0x000fe2000fffe0ff */
[----:B--2---:R-:W-:Y:S11]  /*5bd0*/  @P0 BRA `(.L_x_96) ;  /* 0x0000000000080947 */ /* 0x004ff60003800000 */
[----:B------:R-:W1:Y:S02]  /*5be0*/  SYNCS.PHASECHK.TRANS64.TRYWAIT P0, [R113+URZ+0xc0], R3 ;  /* 0x0000c003710075a7 */ /* 0x000e6400080011ff */
[----:B-1----:R-:W-:Y:S05]  /*5bf0*/  @!P0 BRA `(.L_x_97) ;  /* 0x0000003c00d48947 */ /* 0x002fea0003800000 */
.L_x_96:
[----:B------:R-:W-:Y:S05]  /*5c00*/  @!P1 BRA `(.L_x_98) ;  /* 0x0000000000409947 */ /* 0x000fea0003800000 */
[----:B------:R-:W2:Y:S01]  /*5c10*/  LDCU.64 UR8, c[0x4][0x78] ;  /* 0x01000f00ff0877ac */ /* 0x000ea20008000a00 */
[----:B-1----:R-:W-:Y:S01]  /*5c20*/  MOV R3, 0x0 ;  /* 0x0000000000037802 */ /* 0x002fe20000000f00 */
[----:B------:R-:W-:Y:S02]  /*5c30*/  HFMA2 R12, -RZ, RZ, 0, 5.9604644775390625e-08 ;  /* 0x00000001ff0c7431 */ /* 0x000fe400000001ff */
[----:B------:R-:W-:Y:S02]  /*5c40*/  IMAD.MOV.U32 R8, RZ, RZ, 0x192 ;  /* 0x00000192ff087424 */ /* 0x000fe400078e00ff */
[----:B------:R-:W-:Y:S01]  /*5c50*/  IMAD.MOV.U32 R13, RZ, RZ, RZ ;  /* 0x000000ffff0d7224 */ /* 0x000fe200078e00ff */
[----:B------:R-:W1:Y:S01]  /*5c60*/  LDCU.64 UR6, c[0x4][0x80] ;  /* 0x01001000ff0677ac */ /* 0x000e620008000a00 */
[----:B------:R-:W3:Y:S01]  /*5c70*/  LDC.64 R2, c[0x4][R3] ;  /* 0x0100000003027b82 */ /* 0x000ee20000000a00 */
[----:B------:R-:W5:Y:S01]  /*5c80*/  LDCU.64 UR4, c[0x4][0x18] ;  /* 0x01000300ff0477ac */ /* 0x000f620008000a00 */
[----:B--2---:R-:W-:Y:S01]  /*5c90*/  MOV R5, UR9 ;  /* 0x0000000900057c02 */ /* 0x004fe20008000f00 */
[----:B------:R-:W-:Y:S01]  /*5ca0*/  IMAD.U32 R4, RZ, RZ, UR8 ;  /* 0x00000008ff047e24 */ /* 0x000fe2000f8e00ff */
[----:B-1----:R-:W-:Y:S01]  /*5cb0*/  MOV R7, UR7 ;  /* 0x0000000700077c02 */ /* 0x002fe20008000f00 */
[----:B------:R-:W-:Y:S01]  /*5cc0*/  IMAD.U32 R6, RZ, RZ, UR6 ;  /* 0x00000006ff067e24 */ /* 0x000fe2000f8e00ff */
[----:B-----5:R-:W-:Y:S01]  /*5cd0*/  MOV R11, UR5 ;  /* 0x00000005000b7c02 */ /* 0x020fe20008000f00 */
[----:B------:R-:W-:Y:S02]  /*5ce0*/  IMAD.U32 R10, RZ, RZ, UR4 ;  /* 0x00000004ff0a7e24 */ /* 0x000fe4000f8e00ff */
[----:B------:R-:W-:Y:S07]  /*5cf0*/  LEPC R20, `(.L_x_98) ;  /* 0x000000001014794e */ /* 0x000fee0000000000 */
[----:B---34-:R-:W-:Y:S05]  /*5d00*/  CALL.ABS.NOINC R2 ;  /* 0x0000000002007343 */ /* 0x018fea0003c00000 */
.L_x_98:
[----:B------:R-:W-:Y:S01]  /*5d10*/  F2FP.F16.E4M3.UNPACK_B R4, R81 ;  /* 0x00000051ff04723e */ /* 0x000fe200020006ff */
[----:B------:R-:W-:Y:S05]  /*5d20*/  WARPSYNC.ALL ;  /* 0x0000000000007948 */ /* 0x000fea0003800000 */
[----:B------:R-:W-:Y:S01]  /*5d30*/  R2UR UR4, R48 ;  /* 0x00000000300472ca */ /* 0x000fe200000e0000 */
[--C-:B------:R-:W-:Y:S01]  /*5d40*/  HADD2.F32 R53, -RZ, R4.reuse.H0_H0 ;  /* 0x20000004ff357230 */ /* 0x100fe20000004100 */
[-C--:B-1----:R-:W-:Y:S01]  /*5d50*/  F2FP.F16.E4M3.UNPACK_B R3, R80.reuse ;  /* 0x00000050ff03723e */ /* 0x082fe200020006ff */
[----:B------:R-:W-:Y:S01]  /*5d60*/  HADD2.F32 R54, -RZ, R4.H1_H1 ;  /* 0x30000004ff367230 */ /* 0x000fe20000004100 */
[----:B------:R-:W-:Y:S01]  /*5d70*/  F2FP.F16.E4M3.UNPACK_B R0, R80.H1 ;  /* 0x00000050ff00723e */ /* 0x000fe200030006ff */
[----:B------:R-:W-:Y:S01]  /*5d80*/  BSSY.RECONVERGENT B0, `(.L_x_99) ;  /* 0x0000099000007945 */ /* 0x000fe20003800200 */
[----:B------:R-:W-:Y:S01]  /*5d90*/  F2FP.F16.E4M3.UNPACK_B R64, R83.H1 ;  /* 0x00000053ff40723e */ /* 0x000fe200030006ff */
[--C-:B------:R-:W-:Y:S01]  /*5da0*/  HADD2.F32 R2, -RZ, R3.reuse.H0_H0 ;  /* 0x20000003ff027230 */ /* 0x100fe20000004100 */
[----:B----4-:R-:W-:Y:S01]  /*5db0*/  F2FP.F16.E4M3.UNPACK_B R74, R86 ;  /* 0x00000056ff4a723e */ /* 0x010fe200020006ff */
[----:B------:R-:W-:Y:S01]  /*5dc0*/  HADD2.F32 R50, -RZ, R3.H1_H1 ;  /* 0x30000003ff327230 */ /* 0x000fe20000004100 */
[----:B------:R-:W-:Y:S01]  /*5dd0*/  F2FP.F16.E4M3.UNPACK_B R3, R81.H1 ;  /* 0x00000051ff03723e */ /* 0x000fe200030006ff */
[--C-:B------:R-:W-:Y:S01]  /*5de0*/  HADD2.F32 R51, -RZ, R0.reuse.H0_H0 ;  /* 0x20000000ff337230 */ /* 0x100fe20000004100 */
[----:B------:R-:W-:Y:S01]  /*5df0*/  IADD3 R114, PT, PT, R100, UR49, RZ ;  /* 0x0000003164727c10 */ /* 0x000fe2000fffe0ff */
[----:B------:R-:W-:Y:S01]  /*5e00*/  HADD2.F32 R52, -RZ, R0.H1_H1 ;  /* 0x30000000ff347230 */ /* 0x000fe20000004100 */
[----:B------:R-:W-:Y:S01]  /*5e10*/  LDTM.16dp32bit_t0_t15.x32 R4, tmem[UR4] ;  /* 0x00000004000479ee */ /* 0x000fe20008a80000 */
[----:B------:R-:W1:Y:S01]  /*5e20*/  LDTM.16dp32bit_t16_t31.x32 R4, tmem[UR4+0x20] ;  /* 0x00002004000479ee */ /* 0x000e620008aa0000 */
[-C--:B------:R-:W-:Y:S01]  /*5e30*/  F2FP.F16.E4M3.UNPACK_B R0, R82.reuse ;  /* 0x00000052ff00723e */ /* 0x080fe200020006ff */
[--C-:B------:R-:W-:Y:S01]  /*5e40*/  HADD2.F32 R55, -RZ, R3.reuse.H0_H0 ;  /* 0x20000003ff377230 */ /* 0x100fe20000004100 */
[----:B------:R-:W-:Y:S01]  /*5e50*/  SHF.L.U32 R117, R102, 0x4, RZ ;  /* 0x0000000466757819 */ /* 0x000fe200000006ff */
[----:B------:R-:W-:Y:S01]  /*5e60*/  HADD2.F32 R56, -RZ, R3.H1_H1 ;  /* 0x30000003ff387230 */ /* 0x000fe20000004100 */
[----:B------:R-:W-:Y:S01]  /*5e70*/  F2FP.F16.E4M3.UNPACK_B R3, R82.H1 ;  /* 0x00000052ff03723e */ /* 0x000fe200030006ff */
[--C-:B------:R-:W-:Y:S01]  /*5e80*/  HADD2.F32 R57, -RZ, R0.reuse.H0_H0 ;  /* 0x20000000ff397230 */ /* 0x100fe20000004100 */
[----:B------:R-:W-:Y:S01]  /*5e90*/  IADD3 R114, PT, PT, R114, R117, RZ ;  /* 0x0000007572727210 */ /* 0x000fe20007ffe0ff */
[----:B------:R-:W-:Y:S01]  /*5ea0*/  HADD2.F32 R58, -RZ, R0.H1_H1 ;  /* 0x30000000ff3a7230 */ /* 0x000fe20000004100 */
[----:B------:R-:W-:Y:S01]  /*5eb0*/  F2FP.F16.E4M3.UNPACK_B R0, R83 ;  /* 0x00000053ff00723e */ /* 0x000fe200020006ff */
[--C-:B------:R-:W-:Y:S01]  /*5ec0*/  HADD2.F32 R59, -RZ, R3.reuse.H0_H0 ;  /* 0x20000003ff3b7230 */ /* 0x100fe20000004100 */
[----:B------:R-:W-:Y:S01]  /*5ed0*/  ISETP.NE.AND P0, PT, R110, RZ, PT ;  /* 0x000000ff6e00720c */ /* 0x000fe20003f05270 */
[----:B------:R-:W-:Y:S01]  /*5ee0*/  HADD2.F32 R60, -RZ, R3.H1_H1 ;  /* 0x30000003ff3c7230 */ /* 0x000fe20000004100 */
[-C--:B------:R-:W-:Y:S01]  /*5ef0*/  F2FP.F16.E4M3.UNPACK_B R3, R84.reuse ;  /* 0x00000054ff03723e */ /* 0x080fe200020006ff */
[--C-:B------:R-:W-:Y:S01]  /*5f00*/  HADD2.F32 R61, -RZ, R0.reuse.H0_H0 ;  /* 0x20000000ff3d7230 */ /* 0x100fe20000004100 */
[----:B------:R-:W-:Y:S01]  /*5f10*/  ISETP.NE.AND P6, PT, R118, RZ, PT ;  /* 0x000000ff7600720c */ /* 0x000fe20003fc5270 */
[----:B------:R-:W-:Y:S01]  /*5f20*/  HADD2.F32 R62, -RZ, R0.H1_H1 ;  /* 0x30000000ff3e7230 */ /* 0x000fe20000004100 */
[----:B------:R-:W-:Y:S01]  /*5f30*/  F2FP.F16.E4M3.UNPACK_B R0, R84.H1 ;  /* 0x00000054ff00723e */ /* 0x000fe200030006ff */
[--C-:B------:R-:W-:Y:S02]  /*5f40*/  HADD2.F32 R65, -RZ, R3.reuse.H0_H0 ;  /* 0x20000003ff417230 */ /* 0x100fe40000004100 */
[----:B------:R-:W-:Y:S01]  /*5f50*/  HADD2.F32 R66, -RZ, R3.H1_H1 ;  /* 0x30000003ff427230 */ /* 0x000fe20000004100 */
[-C--:B------:R-:W-:Y:S01]  /*5f60*/  F2FP.F16.E4M3.UNPACK_B R3, R85.reuse ;  /* 0x00000055ff03723e */ /* 0x080fe200020006ff */
[--C-:B------:R-:W-:Y:S02]  /*5f70*/  HADD2.F32 R67, -RZ, R0.reuse.H0_H0 ;  /* 0x20000000ff437230 */ /* 0x100fe40000004100 */
[----:B------:R-:W-:Y:S01]  /*5f80*/  HADD2.F32 R68, -RZ, R0.H1_H1 ;  /* 0x30000000ff447230 */ /* 0x000fe20000004100 */
[----:B------:R-:W-:Y:S01]  /*5f90*/  F2FP.F16.E4M3.UNPACK_B R0, R85.H1 ;  /* 0x00000055ff00723e */ /* 0x000fe200030006ff */
[--C-:B------:R-:W-:Y:S02]  /*5fa0*/  HADD2.F32 R69, -RZ, R3.reuse.H0_H0 ;  /* 0x20000003ff457230 */ /* 0x100fe40000004100 */
[C---:B-1----:R-:W-:Y:S01]  /*5fb0*/  FMUL R7, R47.reuse, R7 ;  /* 0x000000072f077220 */ /* 0x042fe20000400000 */
[----:B------:R-:W-:Y:S01]  /*5fc0*/  HADD2.F32 R70, -RZ, R3.H1_H1 ;  /* 0x30000003ff467230 */ /* 0x000fe20000004100 */
[----:B------:R-:W-:Y:S01]  /*5fd0*/  F2FP.F16.E4M3.UNPACK_B R3, R86.H1 ;  /* 0x00000056ff03723e */ /* 0x000fe200030006ff */
[--C-:B------:R-:W-:Y:S02]  /*5fe0*/  HADD2.F32 R71, -RZ, R0.reuse.H0_H0 ;  /* 0x20000000ff477230 */ /* 0x100fe40000004100 */
[----:B------:R-:W-:Y:S02]  /*5ff0*/  HADD2.F32 R72, -RZ, R0.H1_H1 ;  /* 0x30000000ff487230 */ /* 0x000fe40000004100 */
[----:B------:R-:W-:Y:S01]  /*6000*/  FMUL R0, R47, R4 ;  /* 0x000000042f007220 */ /* 0x000fe20000400000 */
[--C-:B------:R-:W-:Y:S01]  /*6010*/  HADD2.F32 R73, -RZ, R74.reuse.H0_H0 ;  /* 0x2000004aff497230 */ /* 0x100fe20000004100 */
[----:B------:R-:W-:Y:S01]  /*6020*/  F2FP.F16.E4M3.UNPACK_B R4, R87 ;  /* 0x00000057ff04723e */ /* 0x000fe200020006ff */
[----:B------:R-:W-:Y:S02]  /*6030*/  HADD2.F32 R74, -RZ, R74.H1_H1 ;  /* 0x3000004aff4a7230 */ /* 0x000fe40000004100 */
[----:B------:R-:W-:Y:S01]  /*6040*/  FFMA R0, R49, R2, R0 ;  /* 0x0000000231007223 */ /* 0x000fe20000000000 */
[----:B------:R-:W-:Y:S01]  /*6050*/  FMUL R2, R47, R5 ;  /* 0x000000052f027220 */ /* 0x000fe20000400000 */
[--C-:B------:R-:W-:Y:S01]  /*6060*/  HADD2.F32 R75, -RZ, R3.reuse.H0_H0 ;  /* 0x20000003ff4b7230 */ /* 0x100fe20000004100 */
[----:B------:R-:W-:Y:S01]  /*6070*/  F2FP.F16.E4M3.UNPACK_B R5, R87.H1 ;  /* 0x00000057ff05723e */ /* 0x000fe200030006ff */
[----:B------:R-:W-:Y:S02]  /*6080*/  HADD2.F32 R76, -RZ, R3.H1_H1 ;  /* 0x30000003ff4c7230 */ /* 0x000fe40000004100 */
[----:B------:R-:W-:Y:S01]  /*6090*/  FFMA R2, R49, R50, R2 ;  /* 0x0000003231027223 */ /* 0x000fe20000000002 */
[--C-:B------:R-:W-:Y:S02]  /*60a0*/  HADD2.F32 R50, -RZ, R4.reuse.H0_H0 ;  /* 0x20000004ff327230 */ /* 0x100fe40000004100 */
[C---:B------:R-:W-:Y:S01]  /*60b0*/  FMUL R3, R47.reuse, R6 ;  /* 0x000000062f037220 */ /* 0x040fe20000400000 */
[--C-:B------:R-:W-:Y:S02]  /*60c0*/  HADD2.F32 R77, -RZ, R5.reuse.H1_H1 ;  /* 0x30000005ff4d7230 */ /* 0x100fe40000004100 */
[C---:B------:R-:W-:Y:S01]  /*60d0*/  FMUL R6, R47.reuse, R11 ;  /* 0x0000000b2f067220 */ /* 0x040fe20000400000 */
[----:B------:R-:W-:Y:S01]  /*60e0*/  FMUL R11, R47, R16 ;  /* 0x000000102f0b7220 */ /* 0x000fe20000400000 */
[C---:B------:R-:W-:Y:S01]  /*60f0*/  FFMA R3, R49.reuse, R51, R3 ;  /* 0x0000003331037223 */ /* 0x040fe20000000003 */
[----:B------:R-:W-:Y:S01]  /*6100*/  FFMA R7, R49, R52, R7 ;  /* 0x0000003431077223 */ /* 0x000fe20000000007 */
[----:B------:R-:W-:Y:S02]  /*6110*/  HADD2.F32 R51, -RZ, R4.H1_H1 ;  /* 0x30000004ff337230 */ /* 0x000fe40000004100 */
[C---:B------:R-:W-:Y:S01]  /*6120*/  FMUL R4, R47.reuse, R9 ;  /* 0x000000092f047220 */ /* 0x040fe20000400000 */
[----:B------:R-:W-:Y:S02]  /*6130*/  HADD2.F32 R52, -RZ, R5.H0_H0 ;  /* 0x20000005ff347230 */ /* 0x000fe40000004100 */
[----:B------:R-:W-:Y:S01]  /*6140*/  FMUL R16, R47, R21 ;  /* 0x000000152f107220 */ /* 0x000fe20000400000 */
[----:B------:R-:W-:Y:S01]  /*6150*/  F2FP.SATFINITE.E4M3.F32.PACK_AB_MERGE_C R78, R7, R3, RZ ;  /* 0x00000003074e723e */ /* 0x000fe200048070ff */
[C---:B------:R-:W-:Y:S01]  /*6160*/  FMUL R3, R47.reuse, R8 ;  /* 0x000000082f037220 */ /* 0x040fe20000400000 */
[C---:B------:R-:W-:Y:S01]  /*6170*/  FMUL R7, R47.reuse, R12 ;  /* 0x0000000c2f077220 */ /* 0x040fe20000400000 */
[C---:B------:R-:W-:Y:S01]  /*6180*/  FMUL R8, R47.reuse, R13 ;  /* 0x0000000d2f087220 */ /* 0x040fe20000400000 */
[----:B------:R-:W-:Y:S01]  /*6190*/  FMUL R12, R47, R17 ;  /* 0x000000112f0c7220 */ /* 0x000fe20000400000 */
[C---:B------:R-:W-:Y:S01]  /*61a0*/  FFMA R3, R49.reuse, R53, R3 ;  /* 0x0000003531037223 */ /* 0x040fe20000000003 */
[----:B------:R-:W-:Y:S01]  /*61b0*/  FFMA R4, R49, R54, R4 ;  /* 0x0000003631047223 */ /* 0x000fe20000000004 */
[C---:B------:R-:W-:Y:S01]  /*61c0*/  FMUL R5, R47.reuse, R10 ;  /* 0x0000000a2f057220 */ /* 0x040fe20000400000 */
[C---:B------:R-:W-:Y:S01]  /*61d0*/  FMUL R9, R47.reuse, R14 ;  /* 0x0000000e2f097220 */ /* 0x040fe20000400000 */
[C---:B------:R-:W-:Y:S01]  /*61e0*/  FMUL R10, R47.reuse, R15 ;  /* 0x0000000f2f0a7220 */ /* 0x040fe20000400000 */
[----:B------:R-:W-:Y:S01]  /*61f0*/  FMUL R15, R47, R20 ;  /* 0x000000142f0f7220 */ /* 0x000fe20000400000 */
[C---:B------:R-:W-:Y:S01]  /*6200*/  FFMA R5, R49.reuse, R55, R5 ;  /* 0x0000003731057223 */ /* 0x040fe20000000005 */
[C---:B------:R-:W-:Y:S01]  /*6210*/  FFMA R6, R49.reuse, R56, R6 ;  /* 0x0000003831067223 */ /* 0x040fe20000000006 */
[C---:B------:R-:W-:Y:S01]  /*6220*/  FFMA R7, R49.reuse, R57, R7 ;  /* 0x0000003931077223 */ /* 0x040fe20000000007 */
[C---:B------:R-:W-:Y:S01]  /*6230*/  FFMA R8, R49.reuse, R58, R8 ;  /* 0x0000003a31087223 */ /* 0x040fe20000000008 */
[--C-:B------:R-:W-:Y:S02]  /*6240*/  HADD2.F32 R63, -RZ, R64.reuse.H0_H0 ;  /* 0x20000040ff3f7230 */ /* 0x100fe40000004100 */
[C---:B------:R-:W-:Y:S01]  /*6250*/  FFMA R9, R49.reuse, R59, R9 ;  /* 0x0000003b31097223 */ /* 0x040fe20000000009 */
[----:B------:R-:W-:Y:S01]  /*6260*/  F2FP.SATFINITE.E4M3.F32.PACK_AB_MERGE_C R5, R6, R5, RZ ;  /* 0x000000050605723e */ /* 0x000fe200048070ff */
[C---:B------:R-:W-:Y:S01]  /*6270*/  FFMA R10, R49.reuse, R60, R10 ;  /* 0x0000003c310a7223 */ /* 0x040fe2000000000a */
[C---:B------:R-:W-:Y:S01]  /*6280*/  FFMA R11, R49.reuse, R61, R11 ;  /* 0x0000003d310b7223 */ /* 0x040fe2000000000b */
[----:B------:R-:W-:Y:S01]  /*6290*/  FFMA R12, R49, R62, R12 ;  /* 0x0000003e310c7223 */ /* 0x000fe2000000000c */
[C---:B------:R-:W-:Y:S01]  /*62a0*/  FMUL R20, R47.reuse, R25 ;  /* 0x000000192f147220 */ /* 0x040fe20000400000 */
[C---:B------:R-:W-:Y:S01]  /*62b0*/  FMUL R25, R47.reuse, R30 ;  /* 0x0000001e2f197220 */ /* 0x040fe20000400000 */
[C---:B------:R-:W-:Y:S01]  /*62c0*/  FMUL R30, R47.reuse, R35 ;  /* 0x000000232f1e7220 */ /* 0x040fe20000400000 */
[----:B------:R-:W-:Y:S01]  /*62d0*/  F2FP.SATFINITE.E4M3.F32.PACK_AB_MERGE_C R9, R10, R9, RZ ;  /* 0x000000090a09723e */ /* 0x000fe200048070ff */
[----:B------:R-:W-:Y:S02]  /*62e0*/  HADD2.F32 R64, -RZ, R64.H1_H1 ;  /* 0x30000040ff407230 */ /* 0x000fe40000004100 */
[C---:B------:R-:W-:Y:S01]  /*62f0*/  FMUL R13, R47.reuse, R18 ;  /* 0x000000122f0d7220 */ /* 0x040fe20000400000 */
[C---:B------:R-:W-:Y:S01]  /*6300*/  FMUL R14, R47.reuse, R19 ;  /* 0x000000132f0e7220 */ /* 0x040fe20000400000 */
[C---:B------:R-:W-:Y:S01]  /*6310*/  FMUL R17, R47.reuse, R22 ;  /* 0x000000162f117220 */ /* 0x040fe20000400000 */
[----:B------:R-:W-:Y:S01]  /*6320*/  FMUL R18, R47, R23 ;  /* 0x000000172f127220 */ /* 0x000fe20000400000 */
[C---:B------:R-:W-:Y:S01]  /*6330*/  FFMA R13, R49.reuse, R63, R13 ;  /* 0x0000003f310d7223 */ /* 0x040fe2000000000d */
[C---:B------:R-:W-:Y:S01]  /*6340*/  FFMA R14, R49.reuse, R64, R14 ;  /* 0x00000040310e7223 */ /* 0x040fe2000000000e */
[----:B------:R-:W-:Y:S01]  /*6350*/  FFMA R15, R49, R65, R15 ;  /* 0x00000041310f7223 */ /* 0x000fe2000000000f */
[----:B------:R-:W-:Y:S01]  /*6360*/  FMUL R19, R47, R24 ;  /* 0x000000182f137220 */ /* 0x000fe20000400000 */
[C---:B------:R-:W-:Y:S01]  /*6370*/  FFMA R16, R49.reuse, R66, R16 ;  /* 0x0000004231107223 */ /* 0x040fe20000000010 */
[----:B------:R-:W-:Y:S01]  /*6380*/  FFMA R17, R49, R67, R17 ;  /* 0x0000004331117223 */ /* 0x000fe20000000011 */
[----:B------:R-:W-:Y:S01]  /*6390*/  F2FP.SATFINITE.E4M3.F32.PACK_AB_MERGE_C R13, R14, R13, RZ ;  /* 0x0000000d0e0d723e */ /* 0x000fe200048070ff */
[C---:B------:R-:W-:Y:S01]  /*63a0*/  FMUL R21, R47.reuse, R26 ;  /* 0x0000001a2f157220 */ /* 0x040fe20000400000 */
[----:B------:R-:W-:Y:S01]  /*63b0*/  FMUL R22, R47, R27 ;  /* 0x0000001b2f167220 */ /* 0x000fe20000400000 */
[C---:B------:R-:W-:Y:S01]  /*63c0*/  FFMA R18, R49.reuse, R68, R18 ;  /* 0x0000004431127223 */ /* 0x040fe20000000012 */
[----:B------:R-:W-:Y:S01]  /*63d0*/  FFMA R19, R49, R69, R19 ;  /* 0x0000004531137223 */ /* 0x000fe20000000013 */
[----:B------:R-:W-:Y:S01]  /*63e0*/  FMUL R23, R47, R28 ;  /* 0x0000001c2f177220 */ /* 0x000fe20000400000 */
[----:B------:R-:W-:Y:S01]  /*63f0*/  FFMA R20, R49, R70, R20 ;  /* 0x0000004631147223 */ /* 0x000fe20000000014 */
[----:B------:R-:W-:Y:S01]  /*6400*/  FMUL R24, R47, R29 ;  /* 0x0000001d2f187220 */ /* 0x000fe20000400000 */
[C---:B------:R-:W-:Y:S01]  /*6410*/  FFMA R21, R49.reuse, R71, R21 ;  /* 0x0000004731157223 */ /* 0x040fe20000000015 */
[----:B------:R-:W-:Y:S01]  /*6420*/  FFMA R22, R49, R72, R22 ;  /* 0x0000004831167223 */ /* 0x000fe20000000016 */
[C---:B------:R-:W-:Y:S01]  /*6430*/  FMUL R26, R47.reuse, R31 ;  /* 0x0000001f2f1a7220 */ /* 0x040fe20000400000 */
[----:B------:R-:W-:Y:S01]  /*6440*/  FMUL R27, R47, R32 ;  /* 0x000000202f1b7220 */ /* 0x000fe20000400000 */
[----:B------:R-:W-:Y:S01]  /*6450*/  FFMA R23, R49, R73, R23 ;  /* 0x0000004931177223 */ /* 0x000fe20000000017 */
[----:B------:R-:W-:Y:S01]  /*6460*/  FMUL R28, R47, R33 ;  /* 0x000000212f1c7220 */ /* 0x000fe20000400000 */
[----:B------:R-:W-:Y:S01]  /*6470*/  FFMA R24, R49, R74, R24 ;  /* 0x0000004a31187223 */ /* 0x000fe20000000018 */
[----:B------:R-:W-:Y:S01]  /*6480*/  FMUL R29, R47, R34 ;  /* 0x000000222f1d7220 */ /* 0x000fe20000400000 */
[C---:B------:R-:W-:Y:S01]  /*6490*/  FFMA R25, R49.reuse, R75, R25 ;  /* 0x0000004b31197223 */ /* 0x040fe20000000019 */
[C---:B------:R-:W-:Y:S01]  /*64a0*/  FFMA R26, R49.reuse, R76, R26 ;  /* 0x0000004c311a7223 */ /* 0x040fe2000000001a */
[C---:B------:R-:W-:Y:S01]  /*64b0*/  FFMA R27, R49.reuse, R50, R27 ;  /* 0x00000032311b7223 */ /* 0x040fe2000000001b */
[C---:B------:R-:W-:Y:S01]  /*64c0*/  FFMA R28, R49.reuse, R51, R28 ;  /* 0x00000033311c7223 */ /* 0x040fe2000000001c */
[----:B------:R-:W-:Y:S01]  /*64d0*/  F2FP.SATFINITE.E4M3.F32.PACK_AB_MERGE_C R17, R18, R17, RZ ;  /* 0x000000111211723e */ /* 0x000fe200048070ff */
[C---:B------:R-:W-:Y:S01]  /*64e0*/  FFMA R29, R49.reuse, R52, R29 ;  /* 0x00000034311d7223 */ /* 0x040fe2000000001d */
[----:B------:R-:W-:Y:S01]  /*64f0*/  F2FP.SATFINITE.E4M3.F32.PACK_AB_MERGE_C R21, R22, R21, RZ ;  /* 0x000000151615723e */ /* 0x000fe200048070ff */
[----:B------:R-:W-:Y:S01]  /*6500*/  FFMA R30, R49, R77, R30 ;  /* 0x0000004d311e7223 */ /* 0x000fe2000000001e */
[----:B------:R-:W-:Y:S02]  /*6510*/  F2FP.SATFINITE.E4M3.F32.PACK_AB_MERGE_C R32, R2, R0, R78 ;  /* 0x000000000220723e */ /* 0x000fe4000480704e */
[----:B------:R-:W-:Y:S02]  /*6520*/  F2FP.SATFINITE.E4M3.F32.PACK_AB_MERGE_C R33, R4, R3, R5 ;  /* 0x000000030421723e */ /* 0x000fe40004807005 */
[----:B------:R-:W-:Y:S02]  /*6530*/  F2FP.SATFINITE.E4M3.F32.PACK_AB_MERGE_C R34, R8, R7, R9 ;  /* 0x000000070822723e */ /* 0x000fe40004807009 */
[----:B------:R-:W-:Y:S02]  /*6540*/  F2FP.SATFINITE.E4M3.F32.PACK_AB_MERGE_C R35, R12, R11, R13 ;  /* 0x0000000b0c23723e */ /* 0x000fe4000480700d */
[----:B------:R-:W-:Y:S02]  /*6550*/  F2FP.SATFINITE.E4M3.F32.PACK_AB_MERGE_C R16, R16, R15, R17 ;  /* 0x0000000f1010723e */ /* 0x000fe40004807011 */
[----:B------:R-:W-:Y:S01]  /*6560*/  F2FP.SATFINITE.E4M3.F32.PACK_AB_MERGE_C R17, R20, R19, R21 ;  /* 0x000000131411723e */ /* 0x000fe20004807015 */
[----:B------:R1:W-:Y:S01]  /*6570*/  STS.128 [R100+UR49+0x4200], R32 ;  /* 0x0042002064007988 */ /* 0x0003e20008000c31 */
[----:B------:R-:W-:Y:S02]  /*6580*/  F2FP.SATFINITE.E4M3.F32.PACK_AB_MERGE_C R18, R26, R25, RZ ;  /* 0x000000191a12723e */ /* 0x000fe400048070ff */
[----:B------:R-:W-:Y:S02]  /*6590*/  F2FP.SATFINITE.E4M3.F32.PACK_AB_MERGE_C R19, R30, R29, RZ ;  /* 0x0000001d1e13723e */ /* 0x000fe400048070ff */
[----:B------:R-:W-:Y:S02]  /*65a0*/  F2FP.SATFINITE.E4M3.F32.PACK_AB_MERGE_C R18, R24, R23, R18 ;  /* 0x000000171812723e */ /* 0x000fe40004807012 */
[----:B------:R-:W-:Y:S02]  /*65b0*/  F2FP.SATFINITE.E4M3.F32.PACK_AB_MERGE_C R19, R28, R27, R19 ;  /* 0x0000001b1c13723e */ /* 0x000fe40004807013 */
[----:B------:R-:W-:Y:S02]  /*65c0*/  LEA R0, R105, UR49, 0x3 ;  /* 0x0000003169007c11 */ /* 0x000fe4000f8e18ff */
[----:B------:R-:W-:Y:S01]  /*65d0*/  @P6 SHF.L.U32 R2, R104, 0x1f, RZ ;  /* 0x0000001f68026819 */ /* 0x000fe200000006ff */
[----:B------:R1:W-:Y:S01]  /*65e0*/  STS.128 [R114+0x4210], R16 ;  /* 0x0042101072007388 */ /* 0x0003e20000000c00 */
[----:B------:R-:W-:Y:S01]  /*65f0*/  @!PT LDS RZ, [RZ] ;  /* 0x00000000fffff984 */ /* 0x000fe20000000800 */
[----:B------:R-:W-:Y:S01]  /*6600*/  @!PT LDS RZ, [RZ] ;  /* 0x00000000fffff984 */ /* 0x000fe20000000800 */
[----:B------:R-:W-:Y:S01]  /*6610*/  @!PT LDS RZ, [RZ] ;  /* 0x00000000fffff984 */ /* 0x000fe20000000800 */
[----:B------:R-:W-:Y:S01]  /*6620*/  @!PT LDS RZ, [RZ] ;  /* 0x00000000fffff984 */ /* 0x000fe20000000800 */
[----:B------:R2:W-:Y:S07]  /*6630*/  MEMBAR.ALL.CTA ;  /* 0x0000000000007992 */ /* 0x0005ee0000008000 */
[----:B--2---:R-:W2:Y:S02]  /*6640*/  FENCE.VIEW.ASYNC.S ;  /* 0x00000000000073c6 */ /* 0x004ea40000000000 */
[----:B--2---:R-:W-:Y:S06]  /*6650*/  BAR.SYNC.DEFER_BLOCKING 0x1, 0x80 ;  /* 0x0042000000007b1d */ /* 0x004fec0000010000 */
[----:B------:R-:W-:Y:S05]  /*6660*/  @P0 BRA `(.L_x_100) ;  /* 0x0000000000280947 */ /* 0x000fea0003800000 */
[----:B------:R-:W-:Y:S02]  /*6670*/  UIADD3 UR4, UPT, UPT, UR49, 0x4200, URZ ;  /* 0x0000420031047890 */ /* 0x000fe4000fffe0ff */
[----:B------:R-:W-:Y:S01]  /*6680*/  UIADD3 UR6, UP0, UPT, UR52, 0x680, URZ ;  /* 0x0000068034067890 */ /* 0x000fe2000ff1e0ff */
[----:B------:R-:W-:Y:S03]  /*6690*/  UMOV UR43, UR36 ;  /* 0x00000024002b7c82 */ /* 0x000fe60008000000 */
[----:B------:R-:W-:Y:S01]  /*66a0*/  MOV R109, UR4 ;  /* 0x00000004006d7c02 */ /* 0x000fe20008000f00 */
[----:B------:R-:W-:Y:S03]  /*66b0*/  UIADD3.X UR7, UPT, UPT, URZ, UR53, URZ, UP0, !UPT ;  /* 0x00000035ff077290 */ /* 0x000fe600087fe4ff */
[----:B------:R-:W-:Y:S11]  /*66c0*/  R2UR UR40, R109 ;  /* 0x000000006d2872ca */ /* 0x000ff600000e0000 */
[----:B------:R-:W-:Y:S02]  /*66d0*/  @!UPT UIADD3 URZ, UPT, UPT, URZ, URZ, URZ ;  /* 0x000000fffffff290 */ /* 0x000fe4000fffe0ff */
[----:B------:R2:W-:Y:S01]  /*66e0*/  UTMASTG.3D [UR40], [UR6] ;  /* 0x00000028060073b5 */ /* 0x0005e20008010000 */
[----:B------:R0:W-:Y:S01]  /*66f0*/  UTMACMDFLUSH ;  /* 0x00000000000079b7 */ /* 0x0001e20000000000 */
[----:B--2---:R-:W-:Y:S04]  /*6700*/  DEPBAR.LE SB0, 0x1 ;  /* 0x000080400000791a */ /* 0x004fe80000000000 */
.L_x_100:
[----:B------:R-:W-:Y:S05]  /*6710*/  BSYNC.RECONVERGENT B0 ;  /* 0x0000000000007941 */ /* 0x000fea0003800200 */
.L_x_99:
[----:B------:R-:W-:Y:S06]  /*6720*/  BAR.SYNC.DEFER_BLOCKING 0x1, 0x80 ;  /* 0x0042000000007b1d */ /* 0x000fec0000010000 */
[----:B------:R-:W2:Y:S01]  /*6730*/  @P6 SYNCS.PHASECHK.TRANS64.TRYWAIT P0, [R0+URZ+0x50], R2 ;  /* 0x00005002000065a7 */ /* 0x000ea200080011ff */
[----:B------:R-:W-:Y:S01]  /*6740*/  BSSY B1, `(.L_x_101) ;  /* 0x0000021000017945 */ /* 0x000fe20003800000 */
[----:B--2---:R-:W-:Y:S03]  /*6750*/  @P6 SEL R115, RZ, 0x1, !P0 ;  /* 0x00000001ff736807 */ /* 0x004fe60004000000 */
[----:B------:R-:W-:Y:S05]  /*6760*/  @!P6 BRA `(.L_x_102) ;  /* 0x000000000078e947 */ /* 0x000fea0003800000 */
[----:B------:R-:W-:Y:S01]  /*6770*/  ISETP.NE.AND P1, PT, R116, RZ, PT ;  /* 0x000000ff7400720c */ /* 0x000fe20003f25270 */
[----:B------:R-:W-:Y:S01]  /*6780*/  BSSY B0, `(.L_x_103) ;  /* 0x0000009000007945 */ /* 0x000fe20003800000 */
[----:B------:R-:W-:Y:S11]  /*6790*/  ISETP.NE.AND P0, PT, R115, RZ, PT ;  /* 0x000000ff7300720c */ /* 0x000ff60003f05270 */
[----:B------:R-:W-:Y:S05]  /*67a0*/  @P1 IMAD R2, R105, 0x1000, R100 ;  /* 0x0000100069021824 */ /* 0x000fea00078e0264 */
[----:B------:R-:W-:Y:S05]  /*67b0*/  @P1 IADD3 R4, PT, PT, R2, UR49, RZ ;  /* 0x0000003102041c10 */ /* 0x000fea000fffe0ff */
[----:B------:R-:W-:Y:S01]  /*67c0*/  @P1 IMAD.IADD R4, R4, 0x1, R117 ;  /* 0x0000000104041824 */ /* 0x000fe200078e0275 */
[----:B------:R-:W-:Y:S06]  /*67d0*/  @P0 BRA `(.L_x_104) ;  /* 0x00000000000c0947 */ /* 0x000fec0003800000 */
[----:B------:R-:W-:Y:S04]  /*67e0*/  SHF.L.U32 R3, R104, 0x1f, RZ ;  /* 0x0000001f68037819 */ /* 0x000fe800000006ff */
[----:B------:R-:W2:Y:S02]  /*67f0*/  SYNCS.PHASECHK.TRANS64.TRYWAIT P0, [R0+URZ+0x50], R3 ;  /* 0x00005003000075a7 */ /* 0x000ea400080011ff */
[----:B--2---:R-:W-:Y:S05]  /*6800*/  @!P0 BRA `(.L_x_105) ;  /* 0x0000003000e48947 */ /* 0x004fea0003800000 */
.L_x_104:
[----:B------:R-:W-:Y:S05]  /*6810*/  BSYNC B0 ;  /* 0x0000000000007941 */ /* 0x000fea0003800000 */
.L_x_103:
[----:B------:R-:W-:Y:S01]  /*6820*/  ISETP.NE.AND P0, PT, R116, RZ, PT ;  /* 0x000000ff7400720c */ /* 0x000fe20003f05270 */
[----:B------:R-:W-:Y:S11]  /*6830*/  VIADD R105, R105, 0x1 ;  /* 0x0000000169697836 */ /* 0x000ff60000000000 */
[----:B------:R-:W-:Y:S01]  /*6840*/  @!UPT UIADD3 URZ, UPT, UPT, URZ, URZ, URZ ;  /* 0x000000fffffff290 */ /* 0x000fe2000fffe0ff */
[----:B------:R3:W4:Y:S04]  /*6850*/  @P0 LDS.128 R80, [R2+UR49+0x200] ;  /* 0x0002003102500984 */ /* 0x0007280008000c00 */
[----:B------:R1:W1:Y:S01]  /*6860*/  @P0 LDS.128 R84, [R4+0x210] ;  /* 0x0002100004540984 */ /* 0x0002620000000c00 */
        /* <DEDUP_REMOVED lines=8> */
[----:B---3--:R-:W-:Y:S02]  /*68f0*/  VIADD R2, R0, 0x70 ;  /* 0x0000007000027836 */ /* 0x008fe40000000000 */
[----:B--2---:R-:W-:Y:S05]  /*6900*/  IMAD.U32 R0, RZ, RZ, UR37 ;  /* 0x00000025ff007e24 */ /* 0x004fea000f8e00ff */
[----:B------:R-:W-:Y:S04]  /*6910*/  PRMT R0, R0, 0x654, R2 ;  /* 0x0000065400007816 */ /* 0x000fe80000000002 */
[----:B-----5:R2:W-:Y:S02]  /*6920*/  SYNCS.ARRIVE.TRANS64.RED.A1T0 RZ, [R0+URZ], RZ ;  /* 0x000000ff00ff79a7 */ /* 0x0205e400081004ff */
[----:B--2---:R-:W-:Y:S04]  /*6930*/  SEL R0, RZ, 0x1, P0 ;  /* 0x00000001ff007807 */ /* 0x004fe80000000000 */
[----:B-1--4-:R-:W-:Y:S02]  /*6940*/  LOP3.LUT R104, R104, R0, RZ, 0x3c, !PT ;  /* 0x0000000068687212 */ /* 0x012fe400078e3cff */
.L_x_102:
[----:B------:R-:W-:Y:S05]  /*6950*/  BSYNC B1 ;  /* 0x0000000000017941 */ /* 0x000fea0003800000 */
.L_x_101:
[----:B------:R-:W-:Y:S05]  /*6960*/  VIADD R0, R48, 0x40 ;  /* 0x0000004030007836 */ /* 0x000fea0000000000 */
[----:B------:R-:W-:Y:S04]  /*6970*/  SHF.R.U32.HI R0, RZ, 0x15, R0 ;  /* 0x00000015ff007819 */ /* 0x000fe80000011600 */
[----:B------:R-:W-:Y:S11]  /*6980*/  LOP3.LUT P0, RZ, R0, 0x3, R101, 0x48, !PT ;  /* 0x0000000300ff7812 */ /* 0x000ff60007804865 */
[----:B------:R-:W-:Y:S02]  /*6990*/  @!UPT UIADD3 URZ, UPT, UPT, URZ, URZ, URZ ;  /* 0x000000fffffff290 */ /* 0x000fe4000fffe0ff */
[----:B------:R-:W-:Y:S05]  /*69a0*/  @!P0 BRA `(.L_x_106) ;  /* 0x0000000000408947 */ /* 0x000fea0003800000 */
[----:B------:R-:W2:Y:S01]  /*69b0*/  LDCU.64 UR8, c[0x4][0x78] ;  /* 0x01000f00ff0877ac */ /* 0x000ea20008000a00 */
[----:B------:R-:W-:Y:S01]  /*69c0*/  MOV R3, 0x0 ;  /* 0x0000000000037802 */ /* 0x000fe20000000f00 */
[----:B------:R-:W-:Y:S02]  /*69d0*/  HFMA2 R12, -RZ, RZ, 0, 5.9604644775390625e-08 ;  /* 0x00000001ff0c7431 */ /* 0x000fe400000001ff */
[----:B------:R-:W-:Y:S02]  /*69e0*/  IMAD.MOV.U32 R8, RZ, RZ, 0x192 ;  /* 0x00000192ff087424 */ /* 0x000fe400078e00ff */
[----:B------:R-:W-:Y:S01]  /*69f0*/  IMAD.MOV.U32 R13, RZ, RZ, RZ ;  /* 0x000000ffff0d7224 */ /* 0x000fe200078e00ff */
[----:B------:R-:W3:Y:S01]  /*6a00*/  LDCU.64 UR6, c[0x4][0x80] ;  /* 0x01001000ff0677ac */ /* 0x000ee20008000a00 */
[----:B------:R-:W4:Y:S01]  /*6a10*/  LDC.64 R2, c[0x4][R3] ;  /* 0x0100000003027b82 */ /* 0x000f220000000a00 */
[----:B------:R-:W5:Y:S01]  /*6a20*/  LDCU.64 UR4, c[0x4][0x18] ;  /* 0x01000300ff0477ac */ /* 0x000f620008000a00 */
[----:B--2---:R-:W-:Y:S01]  /*6a30*/  MOV R5, UR9 ;  /* 0x0000000900057c02 */ /* 0x004fe20008000f00 */
[----:B------:R-:W-:Y:S01]  /*6a40*/  IMAD.U32 R4, RZ, RZ, UR8 ;  /* 0x00000008ff047e24 */ /* 0x000fe2000f8e00ff */
[----:B---3--:R-:W-:Y:S01]  /*6a50*/  MOV R7, UR7 ;  /* 0x0000000700077c02 */ /* 0x008fe20008000f00 */
[----:B------:R-:W-:Y:S01]  /*6a60*/  IMAD.U32 R6, RZ, RZ, UR6 ;  /* 0x00000006ff067e24 */ /* 0x000fe2000f8e00ff */
[----:B-----5:R-:W-:Y:S01]  /*6a70*/  MOV R11, UR5 ;  /* 0x00000005000b7c02 */ /* 0x020fe20008000f00 */
[----:B------:R-:W-:Y:S02]  /*6a80*/  IMAD.U32 R10, RZ, RZ, UR4 ;  /* 0x00000004ff0a7e24 */ /* 0x000fe4000f8e00ff */
[----:B------:R-:W-:Y:S07]  /*6a90*/  LEPC R20, `(.L_x_106) ;  /* 0x000000001014794e */ /* 0x000fee0000000000 */
[----:B-1--4-:R-:W-:Y:S05]  /*6aa0*/  CALL.ABS.NOINC R2 ;  /* 0x0000000002007343 */ /* 0x012fea0003c00000 */
.L_x_106:
[-C--:B------:R-:W-:Y:S01]  /*6ab0*/  F2FP.F16.E4M3.UNPACK_B R0, R81.reuse ;  /* 0x00000051ff00723e */ /* 0x080fe200020006ff */
[----:B------:R-:W-:Y:S05]  /*6ac0*/  WARPSYNC.ALL ;  /* 0x0000000000007948 */ /* 0x000fea0003800000 */
[----:B------:R-:W-:Y:S01]  /*6ad0*/  R2UR UR4, R48 ;  /* 0x00000000300472ca */ /* 0x000fe200000e0000 */
[--C-:B------:R-:W-:Y:S01]  /*6ae0*/  HADD2.F32 R54, -RZ, R0.reuse.H0_H0 ;  /* 0x20000000ff367230 */ /* 0x100fe20000004100 */
[-C--:B------:R-:W-:Y:S01]  /*6af0*/  F2FP.F16.E4M3.UNPACK_B R2, R80.reuse.H1 ;  /* 0x00000050ff02723e */ /* 0x080fe200030006ff */
[----:B------:R-:W-:Y:S01]  /*6b00*/  HADD2.F32 R55, -RZ, R0.H1_H1 ;  /* 0x30000000ff377230 */ /* 0x000fe20000004100 */
[----:B------:R-:W-:Y:S01]  /*6b10*/  F2FP.F16.E4M3.UNPACK_B R0, R81.H1 ;  /* 0x00000051ff00723e */ /* 0x000fe200030006ff */
[----:B------:R-:W-:Y:S01]  /*6b20*/  BSSY.RECONVERGENT B0, `(.L_x_107) ;  /* 0x0000095000007945 */ /* 0x000fe20003800200 */
[----:B------:R-:W-:Y:S01]  /*6b30*/  F2FP.F16.E4M3.UNPACK_B R3, R80 ;  /* 0x00000050ff03723e */ /* 0x000fe200020006ff */
[----:B------:R-:W-:Y:S01]  /*6b40*/  HADD2.F32 R52, -RZ, R2.H0_H0 ;  /* 0x20000002ff347230 */ /* 0x000fe20000004100 */
[----:B------:R-:W-:Y:S01]  /*6b50*/  ISETP.NE.AND P0, PT, R110, RZ, PT ;  /* 0x000000ff6e00720c */ /* 0x000fe20003f05270 */
[--C-:B------:R-:W-:Y:S01]  /*6b60*/  HADD2.F32 R56, -RZ, R0.reuse.H0_H0 ;  /* 0x20000000ff387230 */ /* 0x100fe20000004100 */
[----:B------:R-:W-:Y:S01]  /*6b70*/  ISETP.NE.AND P6, PT, R118, RZ, PT ;  /* 0x000000ff7600720c */ /* 0x000fe20003fc5270 */
[----:B------:R-:W-:Y:S01]  /*6b80*/  HADD2.F32 R57, -RZ, R0.H1_H1 ;  /* 0x30000000ff397230 */ /* 0x000fe20000004100 */
[-C--:B------:R-:W-:Y:S01]  /*6b90*/  F2FP.F16.E4M3.UNPACK_B R0, R83.reuse ;  /* 0x00000053ff00723e */ /* 0x080fe200020006ff */
[----:B-1----:R-:W-:Y:S01]  /*6ba0*/  LDTM.16dp32bit_t0_t15.x32 R4, tmem[UR4+0x40] ;  /* 0x00004004000479ee */ /* 0x002fe20008a80000 */
[----:B------:R-:W1:Y:S01]  /*6bb0*/  LDTM.16dp32bit_t16_t31.x32 R4, tmem[UR4+0x60] ;  /* 0x00006004000479ee */ /* 0x000e620008aa0000 */
[----:B------:R-:W-:Y:S01]  /*6bc0*/  HADD2.F32 R53, -RZ, R2.H1_H1 ;  /* 0x30000002ff357230 */ /* 0x000fe20000004100 */
[----:B------:R-:W-:Y:S01]  /*6bd0*/  F2FP.F16.E4M3.UNPACK_B R2, R82.H1 ;  /* 0x00000052ff02723e */ /* 0x000fe200030006ff */
[--C-:B------:R-:W-:Y:S02]  /*6be0*/  HADD2.F32 R50, -RZ, R3.reuse.H0_H0 ;  /* 0x20000003ff327230 */ /* 0x100fe40000004100 */
[--C-:B------:R-:W-:Y:S02]  /*6bf0*/  HADD2.F32 R62, -RZ, R0.reuse.H0_H0 ;  /* 0x20000000ff3e7230 */ /* 0x100fe40000004100 */
[----:B------:R-:W-:Y:S01]  /*6c00*/  HADD2.F32 R63, -RZ, R0.H1_H1 ;  /* 0x30000000ff3f7230 */ /* 0x000fe20000004100 */
[----:B------:R-:W-:Y:S01]  /*6c10*/  F2FP.F16.E4M3.UNPACK_B R0, R84.H1 ;  /* 0x00000054ff00723e */ /* 0x000fe200030006ff */
[--C-:B------:R-:W-:Y:S02]  /*6c20*/  HADD2.F32 R60, -RZ, R2.reuse.H0_H0 ;  /* 0x20000002ff3c7230 */ /* 0x100fe40000004100 */
[----:B------:R-:W-:Y:S01]  /*6c30*/  HADD2.F32 R61, -RZ, R2.H1_H1 ;  /* 0x30000002ff3d7230 */ /* 0x000fe20000004100 */
[----:B------:R-:W-:Y:S01]  /*6c40*/  F2FP.F16.E4M3.UNPACK_B R2, R83.H1 ;  /* 0x00000053ff02723e */ /* 0x000fe200030006ff */
[----:B------:R-:W-:Y:S01]  /*6c50*/  HADD2.F32 R51, -RZ, R3.H1_H1 ;  /* 0x30000003ff337230 */ /* 0x000fe20000004100 */
[----:B------:R-:W-:Y:S01]  /*6c60*/  F2FP.F16.E4M3.UNPACK_B R3, R82 ;  /* 0x00000052ff03723e */ /* 0x000fe200020006ff */
[--C-:B------:R-:W-:Y:S02]  /*6c70*/  HADD2.F32 R68, -RZ, R0.reuse.H0_H0 ;  /* 0x20000000ff447230 */ /* 0x100fe40000004100 */
[----:B------:R-:W-:Y:S01]  /*6c80*/  HADD2.F32 R69, -RZ, R0.H1_H1 ;  /* 0x30000000ff457230 */ /* 0x000fe20000004100 */
[-C--:B------:R-:W-:Y:S01]  /*6c90*/  F2FP.F16.E4M3.UNPACK_B R0, R85.reuse.H1 ;  /* 0x00000055ff00723e */ /* 0x080fe200030006ff */
[--C-:B------:R-:W-:Y:S02]  /*6ca0*/  HADD2.F32 R64, -RZ, R2.reuse.H0_H0 ;  /* 0x20000002ff407230 */ /* 0x100fe40000004100 */
[----:B------:R-:W-:Y:S01]  /*6cb0*/  HADD2.F32 R65, -RZ, R2.H1_H1 ;  /* 0x30000002ff417230 */ /* 0x000fe20000004100 */
[----:B------:R-:W-:Y:S01]  /*6cc0*/  F2FP.F16.E4M3.UNPACK_B R2, R85 ;  /* 0x00000055ff02723e */ /* 0x000fe200020006ff */
[--C-:B------:R-:W-:Y:S02]  /*6cd0*/  HADD2.F32 R58, -RZ, R3.reuse.H0_H0 ;  /* 0x20000003ff3a7230 */ /* 0x100fe40000004100 */
[C---:B-1----:R-:W-:Y:S01]  /*6ce0*/  FMUL R7, R47.reuse, R7 ;  /* 0x000000072f077220 */ /* 0x042fe20000400000 */
[----:B------:R-:W-:Y:S01]  /*6cf0*/  HADD2.F32 R59, -RZ, R3.H1_H1 ;  /* 0x30000003ff3b7230 */ /* 0x000fe20000004100 */
[----:B------:R-:W-:Y:S01]  /*6d00*/  F2FP.F16.E4M3.UNPACK_B R3, R84 ;  /* 0x00000054ff03723e */ /* 0x000fe200020006ff */
[--C-:B------:R-:W-:Y:S02]  /*6d10*/  HADD2.F32 R72, -RZ, R0.reuse.H0_H0 ;  /* 0x20000000ff487230 */ /* 0x100fe40000004100 */
[C---:B------:R-:W-:Y:S01]  /*6d20*/  FMUL R11, R47.reuse, R11 ;  /* 0x0000000b2f0b7220 */ /* 0x040fe20000400000 */
[----:B------:R-:W-:Y:S01]  /*6d30*/  HADD2.F32 R73, -RZ, R0.H1_H1 ;  /* 0x30000000ff497230 */ /* 0x000fe20000004100 */
[----:B------:R-:W-:Y:S01]  /*6d40*/  F2FP.F16.E4M3.UNPACK_B R0, R87 ;  /* 0x00000057ff00723e */ /* 0x000fe200020006ff */
[--C-:B------:R-:W-:Y:S02]  /*6d50*/  HADD2.F32 R70, -RZ, R2.reuse.H0_H0 ;  /* 0x20000002ff467230 */ /* 0x100fe40000004100 */
[C---:B------:R-:W-:Y:S01]  /*6d60*/  FMUL R15, R47.reuse, R15 ;  /* 0x0000000f2f0f7220 */ /* 0x040fe20000400000 */
[----:B------:R-:W-:Y:S01]  /*6d70*/  HADD2.F32 R71, -RZ, R2.H1_H1 ;  /* 0x30000002ff477230 */ /* 0x000fe20000004100 */
[-C--:B------:R-:W-:Y:S01]  /*6d80*/  F2FP.F16.E4M3.UNPACK_B R2, R86.reuse.H1 ;  /* 0x00000056ff02723e */ /* 0x080fe200030006ff */
[--C-:B------:R-:W-:Y:S02]  /*6d90*/  HADD2.F32 R66, -RZ, R3.reuse.H0_H0 ;  /* 0x20000003ff427230 */ /* 0x100fe40000004100 */
[----:B------:R-:W-:Y:S01]  /*6da0*/  HADD2.F32 R67, -RZ, R3.H1_H1 ;  /* 0x30000003ff437230 */ /* 0x000fe20000004100 */
[----:B------:R-:W-:Y:S01]  /*6db0*/  F2FP.F16.E4M3.UNPACK_B R3, R86 ;  /* 0x00000056ff03723e */ /* 0x000fe200020006ff */
[--C-:B------:R-:W-:Y:S02]  /*6dc0*/  HADD2.F32 R78, -RZ, R0.reuse.H0_H0 ;  /* 0x20000000ff4e7230 */ /* 0x100fe40000004100 */
[----:B------:R-:W-:Y:S02]  /*6dd0*/  HADD2.F32 R79, -RZ, R0.H1_H1 ;  /* 0x30000000ff4f7230 */ /* 0x000fe40000004100 */
[C---:B------:R-:W-:Y:S01]  /*6de0*/  FMUL R0, R47.reuse, R4 ;  /* 0x000000042f007220 */ /* 0x040fe20000400000 */
[--C-:B------:R-:W-:Y:S02]  /*6df0*/  HADD2.F32 R76, -RZ, R2.reuse.H0_H0 ;  /* 0x20000002ff4c7230 */ /* 0x100fe40000004100 */
[----:B------:R-:W-:Y:S01]  /*6e00*/  FMUL R4, R47, R8 ;  /* 0x000000082f047220 */ /* 0x000fe20000400000 */
[----:B------:R-:W-:Y:S02]  /*6e10*/  HADD2.F32 R77, -RZ, R2.H1_H1 ;  /* 0x30000002ff4d7230 */ /* 0x000fe40000004100 */
[----:B------:R-:W-:Y:S01]  /*6e20*/  FFMA R0, R49, R50, R0 ;  /* 0x0000003231007223 */ /* 0x000fe20000000000 */
[--C-:B------:R-:W-:Y:S02]  /*6e30*/  HADD2.F32 R74, -RZ, R3.reuse.H0_H0 ;  /* 0x20000003ff4a7230 */ /* 0x100fe40000004100 */
[C---:B------:R-:W-:Y:S01]  /*6e40*/  FMUL R2, R47.reuse, R5 ;  /* 0x000000052f027220 */ /* 0x040fe20000400000 */
[----:B------:R-:W-:Y:S02]  /*6e50*/  HADD2.F32 R75, -RZ, R3.H1_H1 ;  /* 0x30000003ff4b7230 */ /* 0x000fe40000004100 */
[C---:B------:R-:W-:Y:S01]  /*6e60*/  FMUL R5, R47.reuse, R9 ;  /* 0x000000092f057220 */ /* 0x040fe20000400000 */
[----:B------:R-:W-:Y:S01]  /*6e70*/  FMUL R8, R47, R12 ;  /* 0x0000000c2f087220 */ /* 0x000fe20000400000 */
[----:B------:R-:W-:Y:S01]  /*6e80*/  FFMA R2, R49, R51, R2 ;  /* 0x0000003331027223 */ /* 0x000fe20000000002 */
[C---:B------:R-:W-:Y:S01]  /*6e90*/  FMUL R9, R47.reuse, R13 ;  /* 0x0000000d2f097220 */ /* 0x040fe20000400000 */
[C---:B------:R-:W-:Y:S01]  /*6ea0*/  FMUL R12, R47.reuse, R21 ;  /* 0x000000152f0c7220 */ /* 0x040fe20000400000 */
[C---:B------:R-:W-:Y:S01]  /*6eb0*/  FMUL R21, R47.reuse, R30 ;  /* 0x0000001e2f157220 */ /* 0x040fe20000400000 */
[C---:B------:R-:W-:Y:S01]  /*6ec0*/  FMUL R13, R47.reuse, R22 ;  /* 0x000000162f0d7220 */ /* 0x040fe20000400000 */
[C---:B------:R-:W-:Y:S01]  /*6ed0*/  FMUL R22, R47.reuse, R31 ;  /* 0x0000001f2f167220 */ /* 0x040fe20000400000 */
        /* <DEDUP_REMOVED lines=8> */
[C---:B------:R-:W-:Y:S01]  /*6f60*/  FFMA R6, R49.reuse, R56, R6 ;  /* 0x0000003831067223 */ /* 0x040fe20000000006 */
[C---:B------:R-:W-:Y:S01]  /*6f70*/  FFMA R11, R49.reuse, R57, R11 ;  /* 0x00000039310b7223 */ /* 0x040fe2000000000b */
[C---:B------:R-:W-:Y:S01]  /*6f80*/  FFMA R8, R49.reuse, R58, R8 ;  /* 0x0000003a31087223 */ /* 0x040fe20000000008 */
[----:B------:R-:W-:Y:S01]  /*6f90*/  FFMA R9, R49, R59, R9 ;  /* 0x0000003b31097223 */ /* 0x000fe20000000009 */
[----:B------:R-:W-:Y:S01]  /*6fa0*/  F2FP.SATFINITE.E4M3.F32.PACK_AB_MERGE_C R52, R7, R3, RZ ;  /* 0x000000030734723e */ /* 0x000fe200048070ff */
[----:B------:R-:W-:Y:S01]  /*6fb0*/  FFMA R10, R49, R60, R10 ;  /* 0x0000003c310a7223 */ /* 0x000fe2000000000a */
[----:B------:R-:W-:Y:S01]  /*6fc0*/  F2FP.SATFINITE.E4M3.F32.PACK_AB_MERGE_C R53, R11, R6, RZ ;  /* 0x000000060b35723e */ /* 0x000fe200048070ff */
[----:B------:R-:W-:Y:S01]  /*6fd0*/  FFMA R15, R49, R61, R15 ;  /* 0x0000003d310f7223 */ /* 0x000fe2000000000f */
[C---:B------:R-:W-:Y:S01]  /*6fe0*/  FMUL R3, R47.reuse, R16 ;  /* 0x000000102f037220 */ /* 0x040fe20000400000 */
[C---:B------:R-:W-:Y:S01]  /*6ff0*/  FMUL R6, R47.reuse, R17 ;  /* 0x000000112f067220 */ /* 0x040fe20000400000 */
[----:B------:R-:W-:Y:S01]  /*7000*/  F2FP.F16.E4M3.UNPACK_B R51, R87.H1 ;  /* 0x00000057ff33723e */ /* 0x000fe200030006ff */
[----:B------:R-:W-:Y:S01]  /*7010*/  FMUL R11, R47, R20 ;  /* 0x000000142f0b7220 */ /* 0x000fe20000400000 */
[----:B------:R-:W-:Y:S01]  /*7020*/  F2FP.SATFINITE.E4M3.F32.PACK_AB_MERGE_C R54, R15, R10, RZ ;  /* 0x0000000a0f36723e */ /* 0x000fe200048070ff */
[C---:B------:R-:W-:Y:S01]  /*7030*/  FFMA R3, R49.reuse, R62, R3 ;  /* 0x0000003e31037223 */ /* 0x040fe20000000003 */
[----:B------:R-:W-:Y:S01]  /*7040*/  FFMA R6, R49, R63, R6 ;  /* 0x0000003f31067223 */ /* 0x000fe20000000006 */
[----:B------:R-:W-:Y:S01]  /*7050*/  FMUL R20, R47, R29 ;  /* 0x0000001d2f147220 */ /* 0x000fe20000400000 */
[----:B------:R-:W-:Y:S01]  /*7060*/  F2FP.SATFINITE.E4M3.F32.PACK_AB_MERGE_C R29, R5, R4, R53 ;  /* 0x00000004051d723e */ /* 0x000fe20004807035 */
[----:B------:R-:W-:Y:S01]  /*7070*/  FMUL R10, R47, R19 ;  /* 0x000000132f0a7220 */ /* 0x000fe20000400000 */
[----:B------:R-:W-:Y:S01]  /*7080*/  F2FP.SATFINITE.E4M3.F32.PACK_AB_MERGE_C R30, R9, R8, R54 ;  /* 0x00000008091e723e */ /* 0x000fe20004807036 */
        /* <DEDUP_REMOVED lines=10> */
[----:B------:R-:W-:Y:S01]  /*7130*/  FFMA R14, R49, R69, R14 ;  /* 0x00000045310e7223 */ /* 0x000fe2000000000e */
[----:B------:R-:W-:Y:S01]  /*7140*/  FMUL R18, R47, R27 ;  /* 0x0000001b2f127220 */ /* 0x000fe20000400000 */
[C---:B------:R-:W-:Y:S01]  /*7150*/  FFMA R15, R49.reuse, R70, R15 ;  /* 0x00000046310f7223 */ /* 0x040fe2000000000f */
[C---:B------:R-:W-:Y:S01]  /*7160*/  FFMA R16, R49.reuse, R71, R16 ;  /* 0x0000004731107223 */ /* 0x040fe20000000010 */
[C---:B------:R-:W-:Y:S01]  /*7170*/  FFMA R17, R49.reuse, R72, R17 ;  /* 0x0000004831117223 */ /* 0x040fe20000000011 */
[C---:B------:R-:W-:Y:S01]  /*7180*/  FFMA R18, R49.reuse, R73, R18 ;  /* 0x0000004931127223 */ /* 0x040fe20000000012 */
[----:B------:R-:W-:Y:S01]  /*7190*/  FFMA R19, R49, R74, R19 ;  /* 0x0000004a31137223 */ /* 0x000fe20000000013 */
[----:B------:R-:W-:Y:S01]  /*71a0*/  FMUL R23, R47, R32 ;  /* 0x000000202f177220 */ /* 0x000fe20000400000 */
[----:B------:R-:W-:Y:S01]  /*71b0*/  FFMA R20, R49, R75, R20 ;  /* 0x0000004b31147223 */ /* 0x000fe20000000014 */
[----:B------:R-:W-:Y:S01]  /*71c0*/  FMUL R24, R47, R33 ;  /* 0x000000212f187220 */ /* 0x000fe20000400000 */
[--C-:B------:R-:W-:Y:S02]  /*71d0*/  HADD2.F32 R50, -RZ, R51.reuse.H0_H0 ;  /* 0x20000033ff327230 */ /* 0x100fe40000004100 */
[----:B------:R-:W-:Y:S01]  /*71e0*/  FFMA R21, R49, R76, R21 ;  /* 0x0000004c31157223 */ /* 0x000fe20000000015 */
[----:B------:R-:W-:Y:S02]  /*71f0*/  HADD2.F32 R51, -RZ, R51.H1_H1 ;  /* 0x30000033ff337230 */ /* 0x000fe40000004100 */
[----:B------:R-:W-:Y:S01]  /*7200*/  FMUL R25, R47, R34 ;  /* 0x000000222f197220 */ /* 0x000fe20000400000 */
[----:B------:R-:W-:Y:S01]  /*7210*/  FFMA R22, R49, R77, R22 ;  /* 0x0000004d31167223 */ /* 0x000fe20000000016 */
[----:B------:R-:W-:Y:S01]  /*7220*/  FMUL R26, R47, R35 ;  /* 0x000000232f1a7220 */ /* 0x000fe20000400000 */
[----:B------:R-:W-:Y:S01]  /*7230*/  F2FP.SATFINITE.E4M3.F32.PACK_AB_MERGE_C R7, R10, R7, RZ ;  /* 0x000000070a07723e */ /* 0x000fe200048070ff */
[C---:B------:R-:W-:Y:S01]  /*7240*/  FFMA R23, R49.reuse, R78, R23 ;  /* 0x0000004e31177223 */ /* 0x040fe20000000017 */
[C---:B------:R-:W-:Y:S01]  /*7250*/  FFMA R24, R49.reuse, R79, R24 ;  /* 0x0000004f31187223 */ /* 0x040fe20000000018 */
[C---:B------:R-:W-:Y:S01]  /*7260*/  FFMA R25, R49.reuse, R50, R25 ;  /* 0x0000003231197223 */ /* 0x040fe20000000019 */
[----:B------:R-:W-:Y:S01]  /*7270*/  FFMA R26, R49, R51, R26 ;  /* 0x00000033311a7223 */ /* 0x000fe2000000001a */
[----:B------:R-:W-:Y:S02]  /*7280*/  F2FP.SATFINITE.E4M3.F32.PACK_AB_MERGE_C R28, R2, R0, R52 ;  /* 0x00000000021c723e */ /* 0x000fe40004807034 */
[----:B------:R-:W-:Y:S02]  /*7290*/  F2FP.SATFINITE.E4M3.F32.PACK_AB_MERGE_C R31, R6, R3, R7 ;  /* 0x00000003061f723e */ /* 0x000fe40004807007 */
[----:B------:R-:W-:Y:S02]  /*72a0*/  F2FP.SATFINITE.E4M3.F32.PACK_AB_MERGE_C R13, R14, R13, RZ ;  /* 0x0000000d0e0d723e */ /* 0x000fe400048070ff */
[----:B------:R-:W-:Y:S01]  /*72b0*/  F2FP.SATFINITE.E4M3.F32.PACK_AB_MERGE_C R17, R18, R17, RZ ;  /* 0x000000111211723e */ /* 0x000fe200048070ff */
[----:B------:R1:W-:Y:S01]  /*72c0*/  STS.128 [R100+UR49+0x5200], R28 ;  /* 0x0052001c64007988 */ /* 0x0003e20008000c31 */
[----:B------:R-:W-:Y:S02]  /*72d0*/  F2FP.SATFINITE.E4M3.F32.PACK_AB_MERGE_C R14, R22, R21, RZ ;  /* 0x00000015160e723e */ /* 0x000fe400048070ff */
[----:B------:R-:W-:Y:S02]  /*72e0*/  F2FP.SATFINITE.E4M3.F32.PACK_AB_MERGE_C R25, R26, R25, RZ ;  /* 0x000000191a19723e */ /* 0x000fe400048070ff */
[----:B------:R-:W-:Y:S02]  /*72f0*/  F2FP.SATFINITE.E4M3.F32.PACK_AB_MERGE_C R12, R12, R11, R13 ;  /* 0x0000000b0c0c723e */ /* 0x000fe4000480700d */
[----:B------:R-:W-:Y:S02]  /*7300*/  F2FP.SATFINITE.E4M3.F32.PACK_AB_MERGE_C R13, R16, R15, R17 ;  /* 0x0000000f100d723e */ /* 0x000fe40004807011 */
        /* <DEDUP_REMOVED lines=13> */
[----:B------:R-:W-:Y:S02]  /*73e0*/  UIADD3 UR8, UP0, UPT, UR52, 0x680, URZ ;  /* 0x0000068034087890 */ /* 0x000fe4000ff1e0ff */
[----:B------:R-:W-:Y:S02]  /*73f0*/  UIADD3 UR5, UPT, UPT, UR41, 0x40, URZ ;  /* 0x0000004029057890 */ /* 0x000fe4000fffe0ff */
[----:B------:R-:W-:Y:S02]  /*7400*/  UIADD3 UR4, UPT, UPT, UR49, 0x5200, URZ ;  /* 0x0000520031047890 */ /* 0x000fe4000fffe0ff */
[----:B------:R-:W-:Y:S01]  /*7410*/  UIADD3.X UR9, UPT, UPT, URZ, UR53, URZ, UP0, !UPT ;  /* 0x00000035ff097290 */ /* 0x000fe200087fe4ff */
[----:B------:R-:W-:Y:S01]  /*7420*/  UMOV UR6, UR42 ;  /* 0x0000002a00067c82 */ /* 0x000fe20008000000 */
[----:B------:R-:W-:Y:S07]  /*7430*/  UMOV UR7, UR36 ;  /* 0x0000002400077c82 */ /* 0x000fee0008000000 */
[----:B------:R2:W-:Y:S01]  /*7440*/  UTMASTG.3D [UR4], [UR8] ;  /* 0x00000004080073b5 */ /* 0x0005e20008010000 */
[----:B------:R0:W-:Y:S01]  /*7450*/  UTMACMDFLUSH ;  /* 0x00000000000079b7 */ /* 0x0001e20000000000 */
[----:B--2---:R-:W-:Y:S04]  /*7460*/  DEPBAR.LE SB0, 0x1 ;  /* 0x000080400000791a */ /* 0x004fe80000000000 */
.L_x_108:
[----:B------:R-:W-:Y:S05]  /*7470*/  BSYNC.RECONVERGENT B0 ;  /* 0x0000000000007941 */ /* 0x000fea0003800200 */
.L_x_107:
        /* <DEDUP_REMOVED lines=15> */
.L_x_112:
[----:B------:R-:W-:Y:S05]  /*7570*/  BSYNC B0 ;  /* 0x0000000000007941 */ /* 0x000fea0003800000 */
.L_x_111:
[----:B------:R-:W-:Y:S01]  /*7580*/  ISETP.NE.AND P0, PT, R116, RZ, PT ;  /* 0x000000ff7400720c */ /* 0x000fe20003f05270 */
[----:B------:R-:W-:Y:S11]  /*7590*/  VIADD R105, R105, 0x1 ;  /* 0x0000000169697836 */ /* 0x000ff60000000000 */
[----:B------:R-:W-:Y:S01]  /*75a0*/  @!UPT UIADD3 URZ, UPT, UPT, URZ, URZ, URZ ;  /* 0x000000fffffff290 */ /* 0x000fe2000fffe0ff */
[----:B------:R3:W4:Y:S04]  /*75b0*/  @P0 LDS.128 R84, [R2+0x210] ;  /* 0x0002100002540984 */ /* 0x0007280000000c00 */
[----:B------:R1:W1:Y:S01]  /*75c0*/  @P0 LDS.128 R80, [R3+UR49+0x200] ;  /* 0x0002003103500984 */ /* 0x0002620008000c00 */
        /* <DEDUP_REMOVED lines=14> */
.L_x_110:
[----:B------:R-:W-:Y:S05]  /*76b0*/  BSYNC B1 ;  /* 0x0000000000017941 */ /* 0x000fea0003800000 */
.L_x_109:
[----:B------:R-:W-:Y:S05]  /*76c0*/  VIADD R0, R48, 0x80 ;  /* 0x0000008030007836 */ /* 0x000fea0000000000 */
[----:B------:R-:W-:Y:S04]  /*76d0*/  SHF.R.U32.HI R0, RZ, 0x15, R0 ;  /* 0x00000015ff007819 */ /* 0x000fe80000011600 */
[----:B------:R-:W-:Y:S11]  /*76e0*/  LOP3.LUT P0, RZ, R0, 0x3, R101, 0x48, !PT ;  /* 0x0000000300ff7812 */ /* 0x000ff60007804865 */
[----:B------:R-:W-:Y:S02]  /*76f0*/  @!UPT UIADD3 URZ, UPT, UPT, URZ, URZ, URZ ;  /* 0x000000fffffff290 */ /* 0x000fe4000fffe0ff */
[----:B------:R-:W-:Y:S05]  /*7700*/  @!P0 BRA `(.L_x_114) ;  /* 0x0000000000408947 */ /* 0x000fea0003800000 */
[----:B------:R-:W2:Y:S01]  /*7710*/  LDCU.64 UR8, c[0x4][0x78] ;  /* 0x01000f00ff0877ac */ /* 0x000ea20008000a00 */
[----:B------:R-:W-:Y:S01]  /*7720*/  MOV R3, 0x0 ;  /* 0x0000000000037802 */ /* 0x000fe20000000f00 */
[----:B-1----:R-:W-:Y:S02]  /*7730*/  HFMA2 R12, -RZ, RZ, 0, 5.9604644775390625e-08 ;  /* 0x00000001ff0c7431 */ /* 0x002fe400000001ff */
[----:B------:R-:W-:Y:S02]  /*7740*/  IMAD.MOV.U32 R8, RZ, RZ, 0x192 ;  /* 0x00000192ff087424 */ /* 0x000fe400078e00ff */
[----:B------:R-:W-:Y:S01]  /*7750*/  IMAD.MOV.U32 R13, RZ, RZ, RZ ;  /* 0x000000ffff0d7224 */ /* 0x000fe200078e00ff */
[----:B------:R-:W1:Y:S01]  /*7760*/  LDCU.64 UR6, c[0x4][0x80] ;  /* 0x01001000ff0677ac */ /* 0x000e620008000a00 */
[----:B------:R-:W3:Y:S01]  /*7770*/  LDC.64 R2, c[0x4][R3] ;  /* 0x0100000003027b82 */ /* 0x000ee20000000a00 */
[----:B------:R-:W4:Y:S01]  /*7780*/  LDCU.64 UR4, c[0x4][0x18] ;  /* 0x01000300ff0477ac */ /* 0x000f220008000a00 */
[----:B--2---:R-:W-:Y:S01]  /*7790*/  MOV R5, UR9 ;  /* 0x0000000900057c02 */ /* 0x004fe20008000f00 */
[----:B------:R-:W-:Y:S01]  /*77a0*/  IMAD.U32 R4, RZ, RZ, UR8 ;  /* 0x00000008ff047e24 */ /* 0x000fe2000f8e00ff */
[----:B-1----:R-:W-:Y:S01]  /*77b0*/  MOV R7, UR7 ;  /* 0x0000000700077c02 */ /* 0x002fe20008000f00 */
[----:B------:R-:W-:Y:S01]  /*77c0*/  IMAD.U32 R6, RZ, RZ, UR6 ;  /* 0x00000006ff067e24 */ /* 0x000fe2000f8e00ff */
[----:B----4-:R-:W-:Y:S01]  /*77d0*/  MOV R11, UR5 ;  /* 0x00000005000b7c02 */ /* 0x010fe20008000f00 */
[----:B------:R-:W-:Y:S02]  /*77e0*/  IMAD.U32 R10, RZ, RZ, UR4 ;  /* 0x00000004ff0a7e24 */ /* 0x000fe4000f8e00ff */
[----:B------:R-:W-:Y:S07]  /*77f0*/  LEPC R20, `(.L_x_114) ;  /* 0x000000001014794e */ /* 0x000fee0000000000 */
[----:B---3--:R-:W-:Y:S05]  /*7800*/  CALL.ABS.NOINC R2 ;  /* 0x0000000002007343 */ /* 0x008fea0003c00000 */
.L_x_114:
        /* <DEDUP_REMOVED lines=148> */
[----:B------:R-:W-:Y:S02]  /*8150*/  UIADD3 UR8, UP0, UPT, UR52, 0x680, URZ ;  /* 0x0000068034087890 */ /* 0x000fe4000ff1e0ff */
[----:B------:R-:W-:Y:S02]  /*8160*/  UIADD3 UR5, UPT, UPT, UR41, 0x80, URZ ;  /* 0x0000008029057890 */ /* 0x000fe4000fffe0ff */
[----:B------:R-:W-:Y:S01]  /*8170*/  MOV R109, UR10 ;  /* 0x0000000a006d7c02 */ /* 0x000fe20008000f00 */
[----:B------:R-:W-:Y:S01]  /*8180*/  UIADD3.X UR9, UPT, UPT, URZ, UR53, URZ, UP0, !UPT ;  /* 0x00000035ff097290 */ /* 0x000fe200087fe4ff */
[----:B------:R-:W-:Y:S02]  /*8190*/  UMOV UR6, UR42 ;  /* 0x0000002a00067c82 */ /* 0x000fe40008000000 */
[----:B------:R-:W-:Y:S01]  /*81a0*/  R2UR UR4, R109 ;  /* 0x000000006d0472ca */ /* 0x000fe200000e0000 */
[----:B------:R-:W-:Y:S11]  /*81b0*/  UMOV UR7, UR36 ;  /* 0x0000002400077c82 */ /* 0x000ff60008000000 */
[----:B------:R-:W-:Y:S01]  /*81c0*/  @!UPT UIADD3 URZ, UPT, UPT, URZ, URZ, URZ ;  /* 0x000000fffffff290 */ /* 0x000fe2000fffe0ff */
[----:B------:R2:W-:Y:S01]  /*81d0*/  UTMASTG.3D [UR4], [UR8] ;  /* 0x00000004080073b5 */ /* 0x0005e20008010000 */
[----:B------:R0:W-:Y:S01]  /*81e0*/  UTMACMDFLUSH ;  /* 0x00000000000079b7 */ /* 0x0001e20000000000 */
[----:B--2---:R-:W-:Y:S04]  /*81f0*/  DEPBAR.LE SB0, 0x1 ;  /* 0x000080400000791a */ /* 0x004fe80000000000 */
.L_x_116:
[----:B------:R-:W-:Y:S05]  /*8200*/  BSYNC.RECONVERGENT B0 ;  /* 0x0000000000007941 */ /* 0x000fea0003800200 */
.L_x_115:
        /* <DEDUP_REMOVED lines=15> */
.L_x_120:
[----:B------:R-:W-:Y:S05]  /*8300*/  BSYNC B0 ;  /* 0x0000000000007941 */ /* 0x000fea0003800000 */
.L_x_119:
        /* <DEDUP_REMOVED lines=19> */
.L_x_118:
[----:B------:R-:W-:Y:S05]  /*8440*/  BSYNC B1 ;  /* 0x0000000000017941 */ /* 0x000fea0003800000 */
.L_x_117:
        /* <DEDUP_REMOVED lines=21> */
.L_x_122:
[----:B------:R-:W-:Y:S01]  /*85a0*/  ISETP.NE.AND P0, PT, R110, RZ, PT ;  /* 0x000000ff6e00720c */ /* 0x000fe20003f05270 */
[----:B------:R-:W-:Y:S05]  /*85b0*/  WARPSYNC.ALL ;  /* 0x0000000000007948 */ /* 0x000fea0003800000 */
[----:B------:R-:W-:Y:S01]  /*85c0*/  R2UR UR4, R48 ;  /* 0x00000000300472ca */ /* 0x000fe200000e0000 */
[----:B------:R-:W-:Y:S01]  /*85d0*/  BSSY.RECONVERGENT B0, `(.L_x_123) ;  /* 0x000009c000007945 */ /* 0x000fe20003800200 */
[-C--:B------:R-:W-:Y:S02]  /*85e0*/  F2FP.F16.E4M3.UNPACK_B R2, R80.reuse ;  /* 0x00000050ff02723e */ /* 0x080fe400020006ff */
[----:B------:R-:W-:Y:S02]  /*85f0*/  F2FP.F16.E4M3.UNPACK_B R80, R80.H1 ;  /* 0x00000050ff50723e */ /* 0x000fe400030006ff */
[-C--:B------:R-:W-:Y:S01]  /*8600*/  F2FP.F16.E4M3.UNPACK_B R51, R81.reuse ;  /* 0x00000051ff33723e */ /* 0x080fe200020006ff */
[--C-:B------:R-:W-:Y:S01]  /*8610*/  HADD2.F32 R0, -RZ, R2.reuse.H0_H0 ;  /* 0x20000002ff007230 */ /* 0x100fe20000004100 */
[----:B------:R-:W-:Y:S01]  /*8620*/  F2FP.F16.E4M3.UNPACK_B R81, R81.H1 ;  /* 0x00000051ff51723e */ /* 0x000fe200030006ff */
[----:B------:R-:W-:Y:S01]  /*8630*/  HADD2.F32 R2, -RZ, R2.H1_H1 ;  /* 0x30000002ff027230 */ /* 0x000fe20000004100 */
[-C--:B------:R-:W-:Y:S01]  /*8640*/  F2FP.F16.E4M3.UNPACK_B R55, R82.reuse ;  /* 0x00000052ff37723e */ /* 0x080fe200020006ff */
[--C-:B------:R-:W-:Y:S01]  /*8650*/  HADD2.F32 R3, -RZ, R80.reuse.H0_H0 ;  /* 0x20000050ff037230 */ /* 0x100fe20000004100 */
[----:B------:R-:W-:Y:S01]  /*8660*/  F2FP.F16.E4M3.UNPACK_B R82, R82.H1 ;  /* 0x00000052ff52723e */ /* 0x000fe200030006ff */
[----:B-1----:R-:W-:Y:S01]  /*8670*/  LDTM.16dp32bit_t0_t15.x32 R4, tmem[UR4+0xc0] ;  /* 0x0000c004000479ee */ /* 0x002fe20008a80000 */
[----:B------:R-:W1:Y:S01]  /*8680*/  LDTM.16dp32bit_t16_t31.x32 R4, tmem[UR4+0xe0] ;  /* 0x0000e004000479ee */ /* 0x000e620008aa0000 */
[----:B------:R-:W-:Y:S01]  /*8690*/  NOP ;  /* 0x0000000000007918 */ /* 0x000fe20000000000 */
[--C-:B------:R-:W-:Y:S01]  /*86a0*/  HADD2.F32 R50, -RZ, R51.reuse.H0_H0 ;  /* 0x20000033ff327230 */ /* 0x100fe20000004100 */
[----:B------:R-:W-:Y:S01]  /*86b0*/  R2UR UR5, R113 ;  /* 0x00000000710572ca */ /* 0x000fe200000e0000 */
[----:B------:R-:W-:Y:S01]  /*86c0*/  HADD2.F32 R51, -RZ, R51.H1_H1 ;  /* 0x30000033ff337230 */ /* 0x000fe20000004100 */
[----:B------:R-:W-:Y:S01]  /*86d0*/  F2FP.F16.E4M3.UNPACK_B R59, R83 ;  /* 0x00000053ff3b723e */ /* 0x000fe200020006ff */
[--C-:B------:R-:W-:Y:S01]  /*86e0*/  HADD2.F32 R54, -RZ, R55.reuse.H0_H0 ;  /* 0x20000037ff367230 */ /* 0x100fe20000004100 */
[----:B------:R-:W-:Y:S01]  /*86f0*/  F2FP.F16.E4M3.UNPACK_B R63, R84 ;  /* 0x00000054ff3f723e */ /* 0x000fe200020006ff */
[----:B------:R-:W-:Y:S01]  /*8700*/  HADD2.F32 R55, -RZ, R55.H1_H1 ;  /* 0x30000037ff377230 */ /* 0x000fe20000004100 */
[----:B------:R-:W-:Y:S01]  /*8710*/  F2FP.F16.E4M3.UNPACK_B R67, R85 ;  /* 0x00000055ff43723e */ /* 0x000fe200020006ff */
[--C-:B------:R-:W-:Y:S01]  /*8720*/  HADD2.F32 R58, -RZ, R59.reuse.H0_H0 ;  /* 0x2000003bff3a7230 */ /* 0x100fe20000004100 */
[----:B------:R-:W-:Y:S01]  /*8730*/  F2FP.F16.E4M3.UNPACK_B R71, R86 ;  /* 0x00000056ff47723e */ /* 0x000fe200020006ff */
[----:B------:R-:W-:Y:S01]  /*8740*/  HADD2.F32 R59, -RZ, R59.H1_H1 ;  /* 0x3000003bff3b7230 */ /* 0x000fe20000004100 */
[----:B------:R-:W-:Y:S01]  /*8750*/  F2FP.F16.E4M3.UNPACK_B R74, R87 ;  /* 0x00000057ff4a723e */ /* 0x000fe200020006ff */
[--C-:B------:R-:W-:Y:S01]  /*8760*/  HADD2.F32 R62, -RZ, R63.reuse.H0_H0 ;  /* 0x2000003fff3e7230 */ /* 0x100fe20000004100 */
[----:B------:R-:W-:Y:S01]  /*8770*/  F2FP.F16.E4M3.UNPACK_B R83, R83.H1 ;  /* 0x00000053ff53723e */ /* 0x000fe200030006ff */
[----:B------:R-:W-:Y:S01]  /*8780*/  UIADD3 UR5, UPT, UPT, UR5, 0xe0, URZ ;  /* 0x000000e005057890 */ /* 0x000fe2000fffe0ff */
[----:B------:R-:W-:Y:S01]  /*8790*/  HADD2.F32 R63, -RZ, R63.H1_H1 ;  /* 0x3000003fff3f7230 */ /* 0x000fe20000004100 */
[----:B------:R-:W-:Y:S01]  /*87a0*/  F2FP.F16.E4M3.UNPACK_B R84, R84.H1 ;  /* 0x00000054ff54723e */ /* 0x000fe200030006ff */
[--C-:B------:R-:W-:Y:S01]  /*87b0*/  HADD2.F32 R66, -RZ, R67.reuse.H0_H0 ;  /* 0x20000043ff427230 */ /* 0x100fe20000004100 */
[----:B------:R-:W-:Y:S01]  /*87c0*/  UPRMT UR5, UR37, 0x654, UR5 ;  /* 0x0000065425057896 */ /* 0x000fe20008000005 */
[----:B------:R-:W-:Y:S01]  /*87d0*/  HADD2.F32 R67, -RZ, R67.H1_H1 ;  /* 0x30000043ff437230 */ /* 0x000fe20000004100 */
[----:B------:R-:W-:Y:S01]  /*87e0*/  F2FP.F16.E4M3.UNPACK_B R85, R85.H1 ;  /* 0x00000055ff55723e */ /* 0x000fe200030006ff */
[--C-:B------:R-:W-:Y:S02]  /*87f0*/  HADD2.F32 R70, -RZ, R71.reuse.H0_H0 ;  /* 0x20000047ff467230 */ /* 0x100fe40000004100 */
[C---:B-1----:R-:W-:Y:S01]  /*8800*/  FMUL R4, R47.reuse, R4 ;  /* 0x000000042f047220 */ /* 0x042fe20000400000 */
[C---:B------:R-:W-:Y:S01]  /*8810*/  FMUL R5, R47.reuse, R5 ;  /* 0x000000052f057220 */ /* 0x040fe20000400000 */
[C---:B------:R-:W-:Y:S01]  /*8820*/  FMUL R8, R47.reuse, R8 ;  /* 0x000000082f087220 */ /* 0x040fe20000400000 */
[----:B------:R-:W-:Y:S01]  /*8830*/  FMUL R9, R47, R9 ;  /* 0x000000092f097220 */ /* 0x000fe20000400000 */
[C---:B------:R-:W-:Y:S01]  /*8840*/  FFMA R4, R49.reuse, R0, R4 ;  /* 0x0000000031047223 */ /* 0x040fe20000000004 */
[----:B------:R-:W-:Y:S01]  /*8850*/  SYNCS.ARRIVE.TRANS64.RED.A1T0 RZ, [UR5], RZ ;  /* 0x000000ffffff79a7 */ /* 0x000fe20008100405 */
        /* <DEDUP_REMOVED lines=8> */
[----:B------:R-:W-:Y:S02]  /*88e0*/  HADD2.F32 R71, -RZ, R71.H1_H1 ;  /* 0x30000047ff477230 */ /* 0x000fe40000004100 */
[C---:B------:R-:W-:Y:S01]  /*88f0*/  FMUL R25, R47.reuse, R30 ;  /* 0x0000001e2f197220 */ /* 0x040fe20000400000 */
[C---:B------:R-:W-:Y:S01]  /*8900*/  FMUL R30, R47.reuse, R35 ;  /* 0x000000232f1e7220 */ /* 0x040fe20000400000 */
[----:B------:R-:W-:Y:S02]  /*8910*/  HADD2.F32 R48, -RZ, R80.H1_H1 ;  /* 0x30000050ff307230 */ /* 0x000fe40000004100 */
[C---:B------:R-:W-:Y:S01]  /*8920*/  FMUL R6, R47.reuse, R6 ;  /* 0x000000062f067220 */ /* 0x040fe20000400000 */
[C---:B------:R-:W-:Y:S01]  /*8930*/  FMUL R7, R47.reuse, R7 ;  /* 0x000000072f077220 */ /* 0x040fe20000400000 */
[--C-:B------:R-:W-:Y:S02]  /*8940*/  HADD2.F32 R52, -RZ, R81.reuse.H0_H0 ;  /* 0x20000051ff347230 */ /* 0x100fe40000004100 */
[----:B------:R-:W-:Y:S01]  /*8950*/  FMUL R10, R47, R10 ;  /* 0x0000000a2f0a7220 */ /* 0x000fe20000400000 */
[C---:B------:R-:W-:Y:S01]  /*8960*/  FFMA R6, R49.reuse, R3, R6 ;  /* 0x0000000331067223 */ /* 0x040fe20000000006 */
[----:B------:R-:W-:Y:S02]  /*8970*/  HADD2.F32 R53, -RZ, R81.H1_H1 ;  /* 0x30000051ff357230 */ /* 0x000fe40000004100 */
[C---:B------:R-:W-:Y:S01]  /*8980*/  FFMA R7, R49.reuse, R48, R7 ;  /* 0x0000003031077223 */ /* 0x040fe20000000007 */
[C---:B------:R-:W-:Y:S01]  /*8990*/  FFMA R8, R49.reuse, R50, R8 ;  /* 0x0000003231087223 */ /* 0x040fe20000000008 */
[C---:B------:R-:W-:Y:S01]  /*89a0*/  FFMA R9, R49.reuse, R51, R9 ;  /* 0x0000003331097223 */ /* 0x040fe20000000009 */
[----:B------:R-:W-:Y:S01]  /*89b0*/  FFMA R10, R49, R52, R10 ;  /* 0x00000034310a7223 */ /* 0x000fe2000000000a */
[--C-:B------:R-:W-:Y:S01]  /*89c0*/  HADD2.F32 R48, -RZ, R74.reuse.H0_H0 ;  /* 0x2000004aff307230 */ /* 0x100fe20000004100 */
[----:B------:R-:W-:Y:S01]  /*89d0*/  F2FP.SATFINITE.E4M3.F32.PACK_AB_MERGE_C R77, R7, R6, RZ ;  /* 0x00000006074d723e */ /* 0x000fe200048070ff */
[C---:B------:R-:W-:Y:S01]  /*89e0*/  FMUL R7, R47.reuse, R24 ;  /* 0x000000182f077220 */ /* 0x040fe20000400000 */
[C---:B------:R-:W-:Y:S01]  /*89f0*/  FMUL R24, R47.reuse, R29 ;  /* 0x0000001d2f187220 */ /* 0x040fe20000400000 */
[C---:B------:R-:W-:Y:S01]  /*8a00*/  FMUL R29, R47.reuse, R34 ;  /* 0x000000222f1d7220 */ /* 0x040fe20000400000 */
[----:B------:R-:W-:Y:S02]  /*8a10*/  HADD2.F32 R74, -RZ, R74.H1_H1 ;  /* 0x3000004aff4a7230 */ /* 0x000fe40000004100 */
[C---:B------:R-:W-:Y:S01]  /*8a20*/  FMUL R11, R47.reuse, R11 ;  /* 0x0000000b2f0b7220 */ /* 0x040fe20000400000 */
[--C-:B------:R-:W-:Y:S02]  /*8a30*/  HADD2.F32 R56, -RZ, R82.reuse.H0_H0 ;  /* 0x20000052ff387230 */ /* 0x100fe40000004100 */
[----:B------:R-:W-:Y:S01]  /*8a40*/  FMUL R14, R47, R14 ;  /* 0x0000000e2f0e7220 */ /* 0x000fe20000400000 */
[----:B------:R-:W-:Y:S02]  /*8a50*/  HADD2.F32 R57, -RZ, R82.H1_H1 ;  /* 0x30000052ff397230 */ /* 0x000fe40000004100 */
[C---:B------:R-:W-:Y:S01]  /*8a60*/  FFMA R11, R49.reuse, R53, R11 ;  /* 0x00000035310b7223 */ /* 0x040fe2000000000b */
[----:B------:R-:W-:Y:S01]  /*8a70*/  F2FP.F16.E4M3.UNPACK_B R86, R86.H1 ;  /* 0x00000056ff56723e */ /* 0x000fe200030006ff */
[C---:B------:R-:W-:Y:S01]  /*8a80*/  FFMA R12, R49.reuse, R54, R12 ;  /* 0x00000036310c7223 */ /* 0x040fe2000000000c */
[C---:B------:R-:W-:Y:S01]  /*8a90*/  FFMA R13, R49.reuse, R55, R13 ;  /* 0x00000037310d7223 */ /* 0x040fe2000000000d */
[----:B------:R-:W-:Y:S01]  /*8aa0*/  F2FP.F16.E4M3.UNPACK_B R87, R87.H1 ;  /* 0x00000057ff57723e */ /* 0x000fe200030006ff */
[----:B------:R-:W-:Y:S01]  /*8ab0*/  FFMA R14, R49, R56, R14 ;  /* 0x00000038310e7223 */ /* 0x000fe2000000000e */
[----:B------:R-:W-:Y:S01]  /*8ac0*/  F2FP.SATFINITE.E4M3.F32.PACK_AB_MERGE_C R10, R11, R10, RZ ;  /* 0x0000000a0b0a723e */ /* 0x000fe200048070ff */
[C---:B------:R-:W-:Y:S01]  /*8ad0*/  FMUL R15, R47.reuse, R15 ;  /* 0x0000000f2f0f7220 */ /* 0x040fe20000400000 */
[--C-:B------:R-:W-:Y:S02]  /*8ae0*/  HADD2.F32 R60, -RZ, R83.reuse.H0_H0 ;  /* 0x20000053ff3c7230 */ /* 0x100fe40000004100 */
[----:B------:R-:W-:Y:S01]  /*8af0*/  FMUL R18, R47, R18 ;  /* 0x000000122f127220 */ /* 0x000fe20000400000 */
[----:B------:R-:W-:Y:S02]  /*8b00*/  HADD2.F32 R61, -RZ, R83.H1_H1 ;  /* 0x30000053ff3d7230 */ /* 0x000fe40000004100 */
[----:B------:R-:W-:Y:S01]  /*8b10*/  FFMA R15, R49, R57, R15 ;  /* 0x00000039310f7223 */ /* 0x000fe2000000000f */
[----:B------:R-:W-:Y:S01]  /*8b20*/  IADD3 R45, PT, PT, R45, 0x1, RZ ;  /* 0x000000012d2d7810 */ /* 0x000fe20007ffe0ff */
[C---:B------:R-:W-:Y:S01]  /*8b30*/  FFMA R16, R49.reuse, R58, R16 ;  /* 0x0000003a31107223 */ /* 0x040fe20000000010 */
        /* <DEDUP_REMOVED lines=8> */
[C---:B------:R-:W-:Y:S01]  /*8bc0*/  FFMA R0, R49.reuse, R62, R0 ;  /* 0x0000003e31007223 */ /* 0x040fe20000000000 */
[C---:B------:R-:W-:Y:S01]  /*8bd0*/  FFMA R2, R49.reuse, R63, R2 ;  /* 0x0000003f31027223 */ /* 0x040fe20000000002 */
[--C-:B------:R-:W-:Y:S02]  /*8be0*/  HADD2.F32 R68, -RZ, R85.reuse.H0_H0 ;  /* 0x20000055ff447230 */ /* 0x100fe40000004100 */
[----:B------:R-:W-:Y:S01]  /*8bf0*/  FFMA R3, R49, R64, R3 ;  /* 0x0000004031037223 */ /* 0x000fe20000000003 */
[----:B------:R-:W-:Y:S02]  /*8c00*/  HADD2.F32 R69, -RZ, R85.H1_H1 ;  /* 0x30000055ff457230 */ /* 0x000fe40000004100 */
[C---:B------:R-:W-:Y:S01]  /*8c10*/  FMUL R21, R47.reuse, R26 ;  /* 0x0000001a2f157220 */ /* 0x040fe20000400000 */
[----:B------:R-:W-:Y:S01]  /*8c20*/  FMUL R22, R47, R27 ;  /* 0x0000001b2f167220 */ /* 0x000fe20000400000 */
[C---:B------:R-:W-:Y:S01]  /*8c30*/  FFMA R6, R49.reuse, R65, R6 ;  /* 0x0000004131067223 */ /* 0x040fe20000000006 */
[----:B------:R-:W-:Y:S01]  /*8c40*/  FFMA R7, R49, R66, R7 ;  /* 0x0000004231077223 */ /* 0x000fe20000000007 */
[----:B------:R-:W-:Y:S01]  /*8c50*/  FMUL R23, R47, R28 ;  /* 0x0000001c2f177220 */ /* 0x000fe20000400000 */
[C---:B------:R-:W-:Y:S01]  /*8c60*/  FFMA R20, R49.reuse, R67, R20 ;  /* 0x0000004331147223 */ /* 0x040fe20000000014 */
[--C-:B------:R-:W-:Y:S02]  /*8c70*/  HADD2.F32 R72, -RZ, R86.reuse.H0_H0 ;  /* 0x20000056ff487230 */ /* 0x100fe40000004100 */
[C---:B------:R-:W-:Y:S01]  /*8c80*/  FFMA R21, R49.reuse, R68, R21 ;  /* 0x0000004431157223 */ /* 0x040fe20000000015 */
[----:B------:R-:W-:Y:S02]  /*8c90*/  HADD2.F32 R73, -RZ, R86.H1_H1 ;  /* 0x30000056ff497230 */ /* 0x000fe40000004100 */
[----:B------:R-:W-:Y:S01]  /*8ca0*/  FFMA R22, R49, R69, R22 ;  /* 0x0000004531167223 */ /* 0x000fe20000000016 */
[C---:B------:R-:W-:Y:S01]  /*8cb0*/  FMUL R26, R47.reuse, R31 ;  /* 0x0000001f2f1a7220 */ /* 0x040fe20000400000 */
[----:B------:R-:W-:Y:S01]  /*8cc0*/  FMUL R27, R47, R32 ;  /* 0x000000202f1b7220 */ /* 0x000fe20000400000 */
[----:B------:R-:W-:Y:S01]  /*8cd0*/  FFMA R23, R49, R70, R23 ;  /* 0x0000004631177223 */ /* 0x000fe20000000017 */
[----:B------:R-:W-:Y:S01]  /*8ce0*/  FMUL R28, R47, R33 ;  /* 0x000000212f1c7220 */ /* 0x000fe20000400000 */
[C---:B------:R-:W-:Y:S01]  /*8cf0*/  FFMA R24, R49.reuse, R71, R24 ;  /* 0x0000004731187223 */ /* 0x040fe20000000018 */
[--C-:B------:R-:W-:Y:S02]  /*8d00*/  HADD2.F32 R75, -RZ, R87.reuse.H0_H0 ;  /* 0x20000057ff4b7230 */ /* 0x100fe40000004100 */
[C---:B------:R-:W-:Y:S01]  /*8d10*/  FFMA R25, R49.reuse, R72, R25 ;  /* 0x0000004831197223 */ /* 0x040fe20000000019 */
[----:B------:R-:W-:Y:S02]  /*8d20*/  HADD2.F32 R76, -RZ, R87.H1_H1 ;  /* 0x30000057ff4c7230 */ /* 0x000fe40000004100 */
[----:B------:R-:W-:Y:S01]  /*8d30*/  FFMA R26, R49, R73, R26 ;  /* 0x00000049311a7223 */ /* 0x000fe2000000001a */
[----:B------:R-:W-:Y:S01]  /*8d40*/  F2FP.SATFINITE.E4M3.F32.PACK_AB_MERGE_C R14, R15, R14, RZ ;  /* 0x0000000e0f0e723e */ /* 0x000fe200048070ff */
[----:B------:R-:W-:Y:S01]  /*8d50*/  FFMA R27, R49, R48, R27 ;  /* 0x00000030311b7223 */ /* 0x000fe2000000001b */
[----:B------:R-:W-:Y:S01]  /*8d60*/  F2FP.SATFINITE.E4M3.F32.PACK_AB_MERGE_C R18, R19, R18, RZ ;  /* 0x000000121312723e */ /* 0x000fe200048070ff */
[C---:B------:R-:W-:Y:S01]  /*8d70*/  FFMA R28, R49.reuse, R74, R28 ;  /* 0x0000004a311c7223 */ /* 0x040fe2000000001c */
[C---:B------:R-:W-:Y:S01]  /*8d80*/  FFMA R29, R49.reuse, R75, R29 ;  /* 0x0000004b311d7223 */ /* 0x040fe2000000001d */
[----:B------:R-:W-:Y:S01]  /*8d90*/  FFMA R30, R49, R76, R30 ;  /* 0x0000004c311e7223 */ /* 0x000fe2000000001e */
[----:B------:R-:W-:Y:S02]  /*8da0*/  F2FP.SATFINITE.E4M3.F32.PACK_AB_MERGE_C R32, R5, R4, R77 ;  /* 0x000000040520723e */ /* 0x000fe4000480704d */
[----:B------:R-:W-:Y:S02]  /*8db0*/  F2FP.SATFINITE.E4M3.F32.PACK_AB_MERGE_C R33, R9, R8, R10 ;  /* 0x000000080921723e */ /* 0x000fe4000480700a */
        /* <DEDUP_REMOVED lines=10> */
[----:B------:R-:W-:Y:S05]  /*8e60*/  F2FP.SATFINITE.E4M3.F32.PACK_AB_MERGE_C R7, R28, R27, R29 ;  /* 0x0000001b1c07723e */ /* 0x000fea000480701d */
        /* <DEDUP_REMOVED lines=18> */
.L_x_124:
[----:B------:R-:W-:Y:S05]  /*8f90*/  BSYNC.RECONVERGENT B0 ;  /* 0x0000000000007941 */ /* 0x000fea0003800200 */
.L_x_123:
[----:B------:R-:W-:Y:S01]  /*8fa0*/  BAR.SYNC.DEFER_BLOCKING 0x1, 0x80 ;  /* 0x0042000000007b1d */ /* 0x000fe20000010000 */
[----:B------:R-:W-:Y:S01]  /*8fb0*/  ISETP.NE.AND P2, PT, R111, RZ, PT ;  /* 0x000000ff6f00720c */ /* 0x000fe20003f45270 */
[----:B------:R-:W-:Y:S01]  /*8fc0*/  IMAD.IADD R14, R43, 0x1, R94 ;  /* 0x000000012b0e7824 */ /* 0x000fe200078e025e */
[----:B------:R-:W-:Y:S01]  /*8fd0*/  ISETP.NE.AND P0, PT, R112, 0x2, PT ;  /* 0x000000027000780c */ /* 0x000fe20003f05270 */
[----:B------:R-:W-:Y:S01]  /*8fe0*/  IMAD.IADD R15, R44, 0x1, R95 ;  /* 0x000000012c0f7824 */ /* 0x000fe200078e025f */
[----:B------:R-:W-:Y:S02]  /*8ff0*/  ISETP.NE.AND P1, PT, R45, 0x4, PT ;  /* 0x000000042d00780c */ /* 0x000fe40003f25270 */
[----:B------:R-:W-:Y:S02]  /*9000*/  SEL R2, RZ, 0x1, P0 ;  /* 0x00000001ff027807 */ /* 0x000fe40000000000 */
[----:B------:R-:W-:Y:S02]  /*9010*/  SEL R0, RZ, 0x1, P1 ;  /* 0x00000001ff007807 */ /* 0x000fe40000800000 */
[----:B------:R-:W-:Y:S02]  /*9020*/  LOP3.LUT R106, R106, R2, RZ, 0x3c, !PT ;  /* 0x000000026a6a7212 */ /* 0x000fe400078e3cff */
[----:B------:R-:W-:Y:S02]  /*9030*/  LOP3.LUT R107, R107, R0, RZ, 0x3c, !PT ;  /* 0x000000006b6b7212 */ /* 0x000fe400078e3cff */
[----:B------:R-:W-:Y:S02]  /*9040*/  @P2 R2UR UR36, R103 ;  /* 0x00000000672422ca */ /* 0x000fe400000e0000 */
[----:B------:R-:W-:Y:S02]  /*9050*/  SEL R112, R112, RZ, P0 ;  /* 0x000000ff70707207 */ /* 0x000fe40000000000 */
[----:B------:R-:W-:Y:S01]  /*9060*/  SEL R45, R45, RZ, P1 ;  /* 0x000000ff2d2d7207 */ /* 0x000fe20000800000 */
[----:B------:R-:W-:Y:S10]  /*9070*/  @P2 BRA `(.L_x_125) ;  /* 0xffffffbc00382947 */ /* 0x000ff4000383ffff */
[----:B------:R-:W-:Y:S05]  /*9080*/  EXIT ;  /* 0x000000000000794d */ /* 0x000fea0003800000 */
.L_x_19:
[----:B--2---:R2:W1:Y:S02]  /*9090*/  SYNCS.PHASECHK.TRANS64.TRYWAIT P0, [R2+URZ+0x110], R3 ;  /* 0x00011003020075a7 */ /* 0x00446400080011ff */
[----:B-1----:R-:W-:Y:S05]  /*90a0*/  @!P0 NANOSLEEP.SYNCS 0x989680 ;  /* 0x009896800000895d */ /* 0x002fea0003900000 */
[----:B------:R-:W1:Y:S02]  /*90b0*/  @!P0 SYNCS.PHASECHK.TRANS64 P0, [R2+URZ+0x110], R3 ;  /* 0x00011003020085a7 */ /* 0x000e6400080010ff */
[----:B-1----:R-:W-:Y:S05]  /*90c0*/  @!P0 BRA `(.L_x_19) ;  /* 0xfffffffc00f08947 */ /* 0x002fea000383ffff */
[----:B------:R-:W-:Y:S05]  /*90d0*/  BRA `(.L_x_126) ;  /* 0xffffff8400487947 */ /* 0x000fea000383ffff */
.L_x_22:
[----:B-1----:R-:W-:-:S07]  /*90e0*/  MOV R2, UR33 ;  /* 0x0000002100027c02 */ /* 0x002fce0008000f00 */
.L_x_127:
[----:B-1----:R1:W2:Y:S02]  /*90f0*/  SYNCS.PHASECHK.TRANS64.TRYWAIT P0, [R2+URZ+0x28], R4 ;  /* 0x00002804020075a7 */ /* 0x0022a400080011ff */
[----:B--2---:R-:W-:Y:S05]  /*9100*/  @!P0 NANOSLEEP.SYNCS 0x989680 ;  /* 0x009896800000895d */ /* 0x004fea0003900000 */
[----:B------:R-:W2:Y:S02]  /*9110*/  @!P0 SYNCS.PHASECHK.TRANS64 P0, [R2+URZ+0x28], R4 ;  /* 0x00002804020085a7 */ /* 0x000ea400080010ff */
[----:B--2---:R-:W-:Y:S05]  /*9120*/  @!P0 BRA `(.L_x_127) ;  /* 0xfffffffc00f08947 */ /* 0x004fea000383ffff */
[----:B------:R-:W-:Y:S05]  /*9130*/  BRA `(.L_x_21) ;  /* 0xffffff8400987947 */ /* 0x000fea000383ffff */
.L_x_28:
[----:B-1----:R-:W-:-:S07]  /*9140*/  MOV R2, UR17 ;  /* 0x0000001100027c02 */ /* 0x002fce0008000f00 */
.L_x_128:
[----:B-1----:R1:W2:Y:S02]  /*9150*/  SYNCS.PHASECHK.TRANS64.TRYWAIT P0, [R2+URZ+0x28], R4 ;  /* 0x00002804020075a7 */ /* 0x0022a400080011ff */
[----:B--2---:R-:W-:Y:S05]  /*9160*/  @!P0 NANOSLEEP.SYNCS 0x989680 ;  /* 0x009896800000895d */ /* 0x004fea0003900000 */
[----:B------:R-:W2:Y:S02]  /*9170*/  @!P0 SYNCS.PHASECHK.TRANS64 P0, [R2+URZ+0x28], R4 ;  /* 0x00002804020085a7 */ /* 0x000ea400080010ff */
[----:B--2---:R-:W-:Y:S05]  /*9180*/  @!P0 BRA `(.L_x_128) ;  /* 0xfffffffc00f08947 */ /* 0x004fea000383ffff */
[----:B------:R-:W-:Y:S05]  /*9190*/  BRA `(.L_x_27) ;  /* 0xffffff8800407947 */ /* 0x000fea000383ffff */
.L_x_32:
[----:B-1----:R1:W2:Y:S02]  /*91a0*/  SYNCS.PHASECHK.TRANS64.TRYWAIT P0, [R2+URZ+0xa0], R3 ;  /* 0x0000a003020075a7 */ /* 0x0022a400080011ff */
[----:B--2---:R-:W-:Y:S05]  /*91b0*/  @!P0 NANOSLEEP.SYNCS 0x989680 ;  /* 0x009896800000895d */ /* 0x004fea0003900000 */
[----:B------:R-:W2:Y:S02]  /*91c0*/  @!P0 SYNCS.PHASECHK.TRANS64 P0, [R2+URZ+0xa0], R3 ;  /* 0x0000a003020085a7 */ /* 0x000ea400080010ff */
[----:B--2---:R-:W-:Y:S05]  /*91d0*/  @!P0 BRA `(.L_x_32) ;  /* 0xfffffffc00f08947 */ /* 0x004fea000383ffff */
[----:B------:R-:W-:Y:S05]  /*91e0*/  BRA `(.L_x_129) ;  /* 0xffffff8800d07947 */ /* 0x000fea000383ffff */
.L_x_36:
[----:B----4-:R-:W-:-:S07]  /*91f0*/  MOV R0, UR5 ;  /* 0x0000000500007c02 */ /* 0x010fce0008000f00 */
.L_x_130:
[----:B-1----:R1:W2:Y:S02]  /*9200*/  SYNCS.PHASECHK.TRANS64.TRYWAIT P0, [R0+URZ], R2 ;  /* 0x00000002000075a7 */ /* 0x0022a400080011ff */
[----:B--2---:R-:W-:Y:S05]  /*9210*/  @!P0 NANOSLEEP.SYNCS 0x989680 ;  /* 0x009896800000895d */ /* 0x004fea0003900000 */
[----:B------:R-:W2:Y:S02]  /*9220*/  @!P0 SYNCS.PHASECHK.TRANS64 P0, [R0+URZ], R2 ;  /* 0x00000002000085a7 */ /* 0x000ea400080010ff */
[----:B--2---:R-:W-:Y:S05]  /*9230*/  @!P0 BRA `(.L_x_130) ;  /* 0xfffffffc00f08947 */ /* 0x004fea000383ffff */
[----:B------:R-:W-:Y:S05]  /*9240*/  BRA `(.L_x_131) ;  /* 0xffffff9000407947 */ /* 0x000fea000383ffff */
.L_x_37:
[----:B----4-:R-:W-:-:S07]  /*9250*/  MOV R0, UR5 ;  /* 0x0000000500007c02 */ /* 0x010fce0008000f00 */
.L_x_132:
[----:B-1----:R1:W2:Y:S02]  /*9260*/  SYNCS.PHASECHK.TRANS64.TRYWAIT P0, [R0+URZ], R3 ;  /* 0x00000003000075a7 */ /* 0x0022a400080011ff */
[----:B--2---:R-:W-:Y:S05]  /*9270*/  @!P0 NANOSLEEP.SYNCS 0x989680 ;  /* 0x009896800000895d */ /* 0x004fea0003900000 */
[----:B------:R-:W2:Y:S02]  /*9280*/  @!P0 SYNCS.PHASECHK.TRANS64 P0, [R0+URZ], R3 ;  /* 0x00000003000085a7 */ /* 0x000ea400080010ff */
[----:B--2---:R-:W-:Y:S05]  /*9290*/  @!P0 BRA `(.L_x_132) ;  /* 0xfffffffc00f08947 */ /* 0x004fea000383ffff */
[----:B------:R-:W-:Y:S05]  /*92a0*/  BRA `(.L_x_133) ;  /* 0xffffff90004c7947 */ /* 0x000fea000383ffff */
.L_x_38:
[----:B----4-:R-:W-:-:S07]  /*92b0*/  MOV R0, UR5 ;  /* 0x0000000500007c02 */ /* 0x010fce0008000f00 */
.L_x_134:
[----:B-1----:R1:W2:Y:S02]  /*92c0*/  SYNCS.PHASECHK.TRANS64.TRYWAIT P0, [R0+URZ], R3 ;  /* 0x00000003000075a7 */ /* 0x0022a400080011ff */
[----:B--2---:R-:W-:Y:S05]  /*92d0*/  @!P0 NANOSLEEP.SYNCS 0x989680 ;  /* 0x009896800000895d */ /* 0x004fea0003900000 */
[----:B------:R-:W2:Y:S02]  /*92e0*/  @!P0 SYNCS.PHASECHK.TRANS64 P0, [R0+URZ], R3 ;  /* 0x00000003000085a7 */ /* 0x000ea400080010ff */
[----:B--2---:R-:W-:Y:S05]  /*92f0*/  @!P0 BRA `(.L_x_134) ;  /* 0xfffffffc00f08947 */ /* 0x004fea000383ffff */
[----:B------:R-:W-:Y:S05]  /*9300*/  BRA `(.L_x_135) ;  /* 0xffffff9000587947 */ /* 0x000fea000383ffff */
.L_x_39:
[----:B----4-:R-:W-:-:S07]  /*9310*/  MOV R0, UR5 ;  /* 0x0000000500007c02 */ /* 0x010fce0008000f00 */
.L_x_136:
[----:B-1----:R1:W2:Y:S02]  /*9320*/  SYNCS.PHASECHK.TRANS64.TRYWAIT P0, [R0+URZ], R3 ;  /* 0x00000003000075a7 */ /* 0x0022a400080011ff */
[----:B--2---:R-:W-:Y:S05]  /*9330*/  @!P0 NANOSLEEP.SYNCS 0x989680 ;  /* 0x009896800000895d */ /* 0x004fea0003900000 */
[----:B------:R-:W2:Y:S02]  /*9340*/  @!P0 SYNCS.PHASECHK.TRANS64 P0, [R0+URZ], R3 ;  /* 0x00000003000085a7 */ /* 0x000ea400080010ff */
[----:B--2---:R-:W-:Y:S05]  /*9350*/  @!P0 BRA `(.L_x_136) ;  /* 0xfffffffc00f08947 */ /* 0x004fea000383ffff */
[----:B------:R-:W-:Y:S05]  /*9360*/  BRA `(.L_x_137) ;  /* 0xffffff9000647947 */ /* 0x000fea000383ffff */
.L_x_42:
[----:B-1----:R1:W2:Y:S02]  /*9370*/  SYNCS.PHASECHK.TRANS64.TRYWAIT P0, [R0+URZ+0x100], R4 ;  /* 0x00010004000075a7 */ /* 0x0022a400080011ff */
[----:B--2---:R-:W-:Y:S05]  /*9380*/  @!P0 NANOSLEEP.SYNCS 0x989680 ;  /* 0x009896800000895d */ /* 0x004fea0003900000 */
[----:B------:R-:W2:Y:S02]  /*9390*/  @!P0 SYNCS.PHASECHK.TRANS64 P0, [R0+URZ+0x100], R4 ;  /* 0x00010004000085a7 */ /* 0x000ea400080010ff */
[----:B--2---:R-:W-:Y:S05]  /*93a0*/  @!P0 BRA `(.L_x_42) ;  /* 0xfffffffc00f08947 */ /* 0x004fea000383ffff */
[----:B------:R-:W-:Y:S05]  /*93b0*/  BRA `(.L_x_138) ;  /* 0xffffff9000c07947 */ /* 0x000fea000383ffff */
.L_x_43:
[----:B------:R-:W-:-:S07]  /*93c0*/  MOV R0, UR5 ;  /* 0x0000000500007c02 */ /* 0x000fce0008000f00 */
.L_x_139:
[----:B-1----:R1:W2:Y:S02]  /*93d0*/  SYNCS.PHASECHK.TRANS64.TRYWAIT P0, [R0+URZ+0xb0], R5 ;  /* 0x0000b005000075a7 */ /* 0x0022a400080011ff */
[----:B--2---:R-:W-:Y:S05]  /*93e0*/  @!P0 NANOSLEEP.SYNCS 0x989680 ;  /* 0x009896800000895d */ /* 0x004fea0003900000 */
[----:B------:R-:W2:Y:S02]  /*93f0*/  @!P0 SYNCS.PHASECHK.TRANS64 P0, [R0+URZ+0xb0], R5 ;  /* 0x0000b005000085a7 */ /* 0x000ea400080010ff */
[----:B--2---:R-:W-:Y:S05]  /*9400*/  @!P0 BRA `(.L_x_139) ;  /* 0xfffffffc00f08947 */ /* 0x004fea000383ffff */
[----:B------:R-:W-:Y:S05]  /*9410*/  BRA `(.L_x_140) ;  /* 0xffffff9000d07947 */ /* 0x000fea000383ffff */
.L_x_44:
[----:B-1----:R1:W2:Y:S02]  /*9420*/  SYNCS.PHASECHK.TRANS64.TRYWAIT P1, [R0+URZ+0xa0], R4 ;  /* 0x0000a004000075a7 */ /* 0x0022a400080211ff */
[----:B--2---:R-:W-:Y:S05]  /*9430*/  @!P1 NANOSLEEP.SYNCS 0x989680 ;  /* 0x009896800000995d */ /* 0x004fea0003900000 */
[----:B------:R-:W2:Y:S02]  /*9440*/  @!P1 SYNCS.PHASECHK.TRANS64 P1, [R0+URZ+0xa0], R4 ;  /* 0x0000a004000095a7 */ /* 0x000ea400080210ff */
[----:B--2---:R-:W-:Y:S05]  /*9450*/  @!P1 BRA `(.L_x_44) ;  /* 0xfffffffc00f09947 */ /* 0x004fea000383ffff */
[----:B------:R-:W-:Y:S05]  /*9460*/  BRA `(.L_x_141) ;  /* 0xffffff9400007947 */ /* 0x000fea000383ffff */
.L_x_47:
[----:B------:R-:W-:-:S07]  /*9470*/  MOV R0, UR5 ;  /* 0x0000000500007c02 */ /* 0x000fce0008000f00 */
.L_x_142:
[----:B-1----:R1:W2:Y:S02]  /*9480*/  SYNCS.PHASECHK.TRANS64.TRYWAIT P0, [R0+URZ+0xb0], R2 ;  /* 0x0000b002000075a7 */ /* 0x0022a400080011ff */
[----:B--2---:R-:W-:Y:S05]  /*9490*/  @!P0 NANOSLEEP.SYNCS 0x989680 ;  /* 0x009896800000895d */ /* 0x004fea0003900000 */
[----:B------:R-:W2:Y:S02]  /*94a0*/  @!P0 SYNCS.PHASECHK.TRANS64 P0, [R0+URZ+0xb0], R2 ;  /* 0x0000b002000085a7 */ /* 0x000ea400080010ff */
[----:B--2---:R-:W-:Y:S05]  /*94b0*/  @!P0 BRA `(.L_x_142) ;  /* 0xfffffffc00f08947 */ /* 0x004fea000383ffff */
[----:B------:R-:W-:Y:S05]  /*94c0*/  BRA `(.L_x_46) ;  /* 0xffffff9400547947 */ /* 0x000fea000383ffff */
.L_x_54:
[----:B-1----:R1:W2:Y:S02]  /*94d0*/  SYNCS.PHASECHK.TRANS64.TRYWAIT P1, [R0+URZ+0xa0], R2 ;  /* 0x0000a002000075a7 */ /* 0x0022a400080211ff */
[----:B--2---:R-:W-:Y:S05]  /*94e0*/  @!P1 NANOSLEEP.SYNCS 0x989680 ;  /* 0x009896800000995d */ /* 0x004fea0003900000 */
[----:B------:R-:W2:Y:S02]  /*94f0*/  @!P1 SYNCS.PHASECHK.TRANS64 P1, [R0+URZ+0xa0], R2 ;  /* 0x0000a002000095a7 */ /* 0x000ea400080210ff */
[----:B--2---:R-:W-:Y:S05]  /*9500*/  @!P1 BRA `(.L_x_54) ;  /* 0xfffffffc00f09947 */ /* 0x004fea000383ffff */
[----:B------:R-:W-:Y:S05]  /*9510*/  BRA `(.L_x_143) ;  /* 0xffffff9800c07947 */ /* 0x000fea000383ffff */
.L_x_55:
[----:B------:R-:W-:-:S07]  /*9520*/  MOV R2, UR7 ;  /* 0x0000000700027c02 */ /* 0x000fce0008000f00 */
.L_x_144:
[----:B-1----:R1:W2:Y:S02]  /*9530*/  SYNCS.PHASECHK.TRANS64.TRYWAIT P0, [R2+URZ+0xe0], R0 ;  /* 0x0000e000020075a7 */ /* 0x0022a400080011ff */
[----:B--2---:R-:W-:Y:S05]  /*9540*/  @!P0 NANOSLEEP.SYNCS 0x989680 ;  /* 0x009896800000895d */ /* 0x004fea0003900000 */
[----:B------:R-:W2:Y:S02]  /*9550*/  @!P0 SYNCS.PHASECHK.TRANS64 P0, [R2+URZ+0xe0], R0 ;  /* 0x0000e000020085a7 */ /* 0x000ea400080010ff */
[----:B--2---:R-:W-:Y:S05]  /*9560*/  @!P0 BRA `(.L_x_144) ;  /* 0xfffffffc00f08947 */ /* 0x004fea000383ffff */
[----:B------:R-:W-:Y:S05]  /*9570*/  BRA `(.L_x_145) ;  /* 0xffffff9c00107947 */ /* 0x000fea000383ffff */
.L_x_58:
[----:B------:R-:W-:Y:S07]  /*9580*/  MOV R0, UR6 ;  /* 0x0000000600007c02 */ /* 0x000fee0008000f00 */
.L_x_146:
[----:B-1----:R1:W2:Y:S02]  /*9590*/  SYNCS.PHASECHK.TRANS64.TRYWAIT P0, [R0+URZ], R2 ;  /* 0x00000002000075a7 */ /* 0x0022a400080011ff */
[----:B--2---:R-:W-:Y:S05]  /*95a0*/  @!P0 NANOSLEEP.SYNCS 0x989680 ;  /* 0x009896800000895d */ /* 0x004fea0003900000 */
[----:B------:R-:W2:Y:S02]  /*95b0*/  @!P0 SYNCS.PHASECHK.TRANS64 P0, [R0+URZ], R2 ;  /* 0x00000002000085a7 */ /* 0x000ea400080010ff */
[----:B--2---:R-:W-:Y:S05]  /*95c0*/  @!P0 BRA `(.L_x_146) ;  /* 0xfffffffc00f08947 */ /* 0x004fea000383ffff */
[----:B------:R-:W-:Y:S05]  /*95d0*/  BRA `(.L_x_57) ;  /* 0xffffff9c002c7947 */ /* 0x000fea000383ffff */
.L_x_61:
[----:B------:R-:W-:-:S07]  /*95e0*/  MOV R0, UR6 ;  /* 0x0000000600007c02 */ /* 0x000fce0008000f00 */
.L_x_147:
[----:B--2---:R2:W4:Y:S02]  /*95f0*/  SYNCS.PHASECHK.TRANS64.TRYWAIT P0, [R0+URZ], R2 ;  /* 0x00000002000075a7 */ /* 0x00452400080011ff */
[----:B----4-:R-:W-:Y:S05]  /*9600*/  @!P0 NANOSLEEP.SYNCS 0x989680 ;  /* 0x009896800000895d */ /* 0x010fea0003900000 */
[----:B------:R-:W4:Y:S02]  /*9610*/  @!P0 SYNCS.PHASECHK.TRANS64 P0, [R0+URZ], R2 ;  /* 0x00000002000085a7 */ /* 0x000f2400080010ff */
[----:B----4-:R-:W-:Y:S05]  /*9620*/  @!P0 BRA `(.L_x_147) ;  /* 0xfffffffc00f08947 */ /* 0x010fea000383ffff */
[----:B------:R-:W-:Y:S05]  /*9630*/  BRA `(.L_x_148) ;  /* 0xffffffa000087947 */ /* 0x000fea000383ffff */
.L_x_62:
[----:B------:R-:W-:-:S07]  /*9640*/  MOV R0, UR6 ;  /* 0x0000000600007c02 */ /* 0x000fce0008000f00 */
.L_x_149:
[----:B-1----:R1:W2:Y:S02]  /*9650*/  SYNCS.PHASECHK.TRANS64.TRYWAIT P0, [R0+URZ], R3 ;  /* 0x00000003000075a7 */ /* 0x0022a400080011ff */
[----:B--2---:R-:W-:Y:S05]  /*9660*/  @!P0 NANOSLEEP.SYNCS 0x989680 ;  /* 0x009896800000895d */ /* 0x004fea0003900000 */
[----:B------:R-:W2:Y:S02]  /*9670*/  @!P0 SYNCS.PHASECHK.TRANS64 P0, [R0+URZ], R3 ;  /* 0x00000003000085a7 */ /* 0x000ea400080010ff */
[----:B--2---:R-:W-:Y:S05]  /*9680*/  @!P0 BRA `(.L_x_149) ;  /* 0xfffffffc00f08947 */ /* 0x004fea000383ffff */
[----:B------:R-:W-:Y:S05]  /*9690*/  BRA `(.L_x_150) ;  /* 0xffffffa000147947 */ /* 0x000fea000383ffff */
.L_x_63:
[----:B------:R-:W-:-:S07]  /*96a0*/  MOV R0, UR6 ;  /* 0x0000000600007c02 */ /* 0x000fce0008000f00 */
.L_x_151:
[----:B-1----:R1:W2:Y:S02]  /*96b0*/  SYNCS.PHASECHK.TRANS64.TRYWAIT P0, [R0+URZ], R3 ;  /* 0x00000003000075a7 */ /* 0x0022a400080011ff */
[----:B--2---:R-:W-:Y:S05]  /*96c0*/  @!P0 NANOSLEEP.SYNCS 0x989680 ;  /* 0x009896800000895d */ /* 0x004fea0003900000 */
[----:B------:R-:W2:Y:S02]  /*96d0*/  @!P0 SYNCS.PHASECHK.TRANS64 P0, [R0+URZ], R3 ;  /* 0x00000003000085a7 */ /* 0x000ea400080010ff */
[----:B--2---:R-:W-:Y:S05]  /*96e0*/  @!P0 BRA `(.L_x_151) ;  /* 0xfffffffc00f08947 */ /* 0x004fea000383ffff */
[----:B------:R-:W-:Y:S05]  /*96f0*/  BRA `(.L_x_152) ;  /* 0xffffffa000207947 */ /* 0x000fea000383ffff */
.L_x_64:
[----:B-1----:R-:W-:-:S07]  /*9700*/  MOV R0, UR7 ;  /* 0x0000000700007c02 */ /* 0x002fce0008000f00 */
.L_x_153:
[----:B-1----:R1:W2:Y:S02]  /*9710*/  SYNCS.PHASECHK.TRANS64.TRYWAIT P0, [R0+URZ], R2 ;  /* 0x00000002000075a7 */ /* 0x0022a400080011ff */
[----:B--2---:R-:W-:Y:S05]  /*9720*/  @!P0 NANOSLEEP.SYNCS 0x989680 ;  /* 0x009896800000895d */ /* 0x004fea0003900000 */
[----:B------:R-:W2:Y:S02]  /*9730*/  @!P0 SYNCS.PHASECHK.TRANS64 P0, [R0+URZ], R2 ;  /* 0x00000002000085a7 */ /* 0x000ea400080010ff */
[----:B--2---:R-:W-:Y:S05]  /*9740*/  @!P0 BRA `(.L_x_153) ;  /* 0xfffffffc00f08947 */ /* 0x004fea000383ffff */
[----:B------:R-:W-:Y:S05]  /*9750*/  BRA `(.L_x_154) ;  /* 0xffffffa0002c7947 */ /* 0x000fea000383ffff */
.L_x_69:
[----:B--2---:R2:W3:Y:S02]  /*9760*/  SYNCS.PHASECHK.TRANS64.TRYWAIT P0, [R0+URZ+0xa0], R2 ;  /* 0x0000a002000075a7 */ /* 0x0044e400080011ff */
[----:B---3--:R-:W-:Y:S05]  /*9770*/  @!P0 NANOSLEEP.SYNCS 0x989680 ;  /* 0x009896800000895d */ /* 0x008fea0003900000 */
[----:B------:R-:W3:Y:S02]  /*9780*/  @!P0 SYNCS.PHASECHK.TRANS64 P0, [R0+URZ+0xa0], R2 ;  /* 0x0000a002000085a7 */ /* 0x000ee400080010ff */
[----:B---3--:R-:W-:Y:S05]  /*9790*/  @!P0 BRA `(.L_x_69) ;  /* 0xfffffffc00f08947 */ /* 0x008fea000383ffff */
[----:B------:R-:W-:Y:S05]  /*97a0*/  BRA `(.L_x_155) ;  /* 0xffffffa400387947 */ /* 0x000fea000383ffff */
.L_x_72:
[----:B------:R-:W-:Y:S07]  /*97b0*/  MOV R0, UR7 ;  /* 0x0000000700007c02 */ /* 0x000fee0008000f00 */
.L_x_156:
[----:B--2---:R2:W3:Y:S02]  /*97c0*/  SYNCS.PHASECHK.TRANS64.TRYWAIT P0, [R0+URZ+0x98], R2 ;  /* 0x00009802000075a7 */ /* 0x0044e400080011ff */
[----:B---3--:R-:W-:Y:S05]  /*97d0*/  @!P0 NANOSLEEP.SYNCS 0x989680 ;  /* 0x009896800000895d */ /* 0x008fea0003900000 */
[----:B------:R-:W3:Y:S02]  /*97e0*/  @!P0 SYNCS.PHASECHK.TRANS64 P0, [R0+URZ+0x98], R2 ;  /* 0x00009802000085a7 */ /* 0x000ee400080010ff */
[----:B---3--:R-:W-:Y:S05]  /*97f0*/  @!P0 BRA `(.L_x_156) ;  /* 0xfffffffc00f08947 */ /* 0x008fea000383ffff */
[----:B------:R-:W-:Y:S05]  /*9800*/  BRA `(.L_x_71) ;  /* 0xffffffa800187947 */ /* 0x000fea000383ffff */
.L_x_75:
[----:B------:R-:W-:Y:S07]  /*9810*/  MOV R0, UR7 ;  /* 0x0000000700007c02 */ /* 0x000fee0008000f00 */
.L_x_157:
[----:B-1----:R1:W2:Y:S02]  /*9820*/  SYNCS.PHASECHK.TRANS64.TRYWAIT P0, [R0+URZ+0x70], R14 ;  /* 0x0000700e000075a7 */ /* 0x0022a400080011ff */
[----:B--2---:R-:W-:Y:S05]  /*9830*/  @!P0 NANOSLEEP.SYNCS 0x989680 ;  /* 0x009896800000895d */ /* 0x004fea0003900000 */
[----:B------:R-:W2:Y:S02]  /*9840*/  @!P0 SYNCS.PHASECHK.TRANS64 P0, [R0+URZ+0x70], R14 ;  /* 0x0000700e000085a7 */ /* 0x000ea400080010ff */
[----:B--2---:R-:W-:Y:S05]  /*9850*/  @!P0 BRA `(.L_x_157) ;  /* 0xfffffffc00f08947 */ /* 0x004fea000383ffff */
[----:B------:R-:W-:Y:S05]  /*9860*/  BRA `(.L_x_158) ;  /* 0xffffffa800907947 */ /* 0x000fea000383ffff */
.L_x_76:
[----:B------:R-:W-:Y:S07]  /*9870*/  MOV R0, UR7 ;  /* 0x0000000700007c02 */ /* 0x000fee0008000f00 */
.L_x_159:
[----:B-1----:R1:W2:Y:S02]  /*9880*/  SYNCS.PHASECHK.TRANS64.TRYWAIT P0, [R0+URZ+0x78], R14 ;  /* 0x0000780e000075a7 */ /* 0x0022a400080011ff */
[----:B--2---:R-:W-:Y:S05]  /*9890*/  @!P0 NANOSLEEP.SYNCS 0x989680 ;  /* 0x009896800000895d */ /* 0x004fea0003900000 */
[----:B------:R-:W2:Y:S02]  /*98a0*/  @!P0 SYNCS.PHASECHK.TRANS64 P0, [R0+URZ+0x78], R14 ;  /* 0x0000780e000085a7 */ /* 0x000ea400080010ff */
[----:B--2---:R-:W-:Y:S05]  /*98b0*/  @!P0 BRA `(.L_x_159) ;  /* 0xfffffffc00f08947 */ /* 0x004fea000383ffff */
[----:B------:R-:W-:Y:S05]  /*98c0*/  BRA `(.L_x_160) ;  /* 0xffffffa800c87947 */ /* 0x000fea000383ffff */
.L_x_77:
[----:B------:R-:W-:Y:S07]  /*98d0*/  MOV R0, UR7 ;  /* 0x0000000700007c02 */ /* 0x000fee0008000f00 */
.L_x_161:
[----:B-1----:R1:W2:Y:S02]  /*98e0*/  SYNCS.PHASECHK.TRANS64.TRYWAIT P0, [R0+URZ+0x80], R14 ;  /* 0x0000800e000075a7 */ /* 0x0022a400080011ff */
[----:B--2---:R-:W-:Y:S05]  /*98f0*/  @!P0 NANOSLEEP.SYNCS 0x989680 ;  /* 0x009896800000895d */ /* 0x004fea0003900000 */
[----:B------:R-:W2:Y:S02]  /*9900*/  @!P0 SYNCS.PHASECHK.TRANS64 P0, [R0+URZ+0x80], R14 ;  /* 0x0000800e000085a7 */ /* 0x000ea400080010ff */
[----:B--2---:R-:W-:Y:S05]  /*9910*/  @!P0 BRA `(.L_x_161) ;  /* 0xfffffffc00f08947 */ /* 0x004fea000383ffff */
[----:B------:R-:W-:Y:S05]  /*9920*/  BRA `(.L_x_162) ;  /* 0xffffffac000c7947 */ /* 0x000fea000383ffff */
.L_x_78:
[----:B------:R-:W-:Y:S07]  /*9930*/  MOV R0, UR7 ;  /* 0x0000000700007c02 */ /* 0x000fee0008000f00 */
.L_x_163:
[----:B-1----:R1:W2:Y:S02]  /*9940*/  SYNCS.PHASECHK.TRANS64.TRYWAIT P0, [R0+URZ+0x88], R14 ;  /* 0x0000880e000075a7 */ /* 0x0022a400080011ff */
[----:B--2---:R-:W-:Y:S05]  /*9950*/  @!P0 NANOSLEEP.SYNCS 0x989680 ;  /* 0x009896800000895d */ /* 0x004fea0003900000 */
[----:B------:R-:W2:Y:S02]  /*9960*/  @!P0 SYNCS.PHASECHK.TRANS64 P0, [R0+URZ+0x88], R14 ;  /* 0x0000880e000085a7 */ /* 0x000ea400080010ff */
[----:B--2---:R-:W-:Y:S05]  /*9970*/  @!P0 BRA `(.L_x_163) ;  /* 0xfffffffc00f08947 */ /* 0x004fea000383ffff */
[----:B------:R-:W-:Y:S05]  /*9980*/  BRA `(.L_x_164) ;  /* 0xffffffac00907947 */ /* 0x000fea000383ffff */
.L_x_80:
[----:B------:R-:W-:-:S07]  /*9990*/  MOV R0, UR7 ;  /* 0x0000000700007c02 */ /* 0x000fce0008000f00 */
.L_x_165:
[----:B-1----:R1:W3:Y:S02]  /*99a0*/  SYNCS.PHASECHK.TRANS64.TRYWAIT P0, [R0+URZ+0x70], R2 ;  /* 0x00007002000075a7 */ /* 0x0022e400080011ff */
[----:B---3--:R-:W-:Y:S05]  /*99b0*/  @!P0 NANOSLEEP.SYNCS 0x989680 ;  /* 0x009896800000895d */ /* 0x008fea0003900000 */
[----:B------:R-:W3:Y:S02]  /*99c0*/  @!P0 SYNCS.PHASECHK.TRANS64 P0, [R0+URZ+0x70], R2 ;  /* 0x00007002000085a7 */ /* 0x000ee400080010ff */
[----:B---3--:R-:W-:Y:S05]  /*99d0*/  @!P0 BRA `(.L_x_165) ;  /* 0xfffffffc00f08947 */ /* 0x008fea000383ffff */
[----:B------:R-:W-:Y:S05]  /*99e0*/  BRA `(.L_x_166) ;  /* 0xffffffb000007947 */ /* 0x000fea000383ffff */
.L_x_81:
[----:B-1----:R-:W-:-:S07]  /*99f0*/  MOV R0, UR7 ;  /* 0x0000000700007c02 */ /* 0x002fce0008000f00 */
.L_x_167:
[----:B-1----:R1:W3:Y:S02]  /*9a00*/  SYNCS.PHASECHK.TRANS64.TRYWAIT P0, [R0+URZ+0x78], R2 ;  /* 0x00007802000075a7 */ /* 0x0022e400080011ff */
[----:B---3--:R-:W-:Y:S05]  /*9a10*/  @!P0 NANOSLEEP.SYNCS 0x989680 ;  /* 0x009896800000895d */ /* 0x008fea0003900000 */
[----:B------:R-:W3:Y:S02]  /*9a20*/  @!P0 SYNCS.PHASECHK.TRANS64 P0, [R0+URZ+0x78], R2 ;  /* 0x00007802000085a7 */ /* 0x000ee400080010ff */
[----:B---3--:R-:W-:Y:S05]  /*9a30*/  @!P0 BRA `(.L_x_167) ;  /* 0xfffffffc00f08947 */ /* 0x008fea000383ffff */
[----:B------:R-:W-:Y:S05]  /*9a40*/  BRA `(.L_x_168) ;  /* 0xffffffac00f07947 */ /* 0x000fea000383ffff */
.L_x_82:
[----:B-1----:R-:W-:-:S07]  /*9a50*/  MOV R0, UR7 ;  /* 0x0000000700007c02 */ /* 0x002fce0008000f00 */
.L_x_169:
[----:B-1----:R1:W3:Y:S02]  /*9a60*/  SYNCS.PHASECHK.TRANS64.TRYWAIT P0, [R0+URZ+0x80], R2 ;  /* 0x00008002000075a7 */ /* 0x0022e400080011ff */
[----:B---3--:R-:W-:Y:S05]  /*9a70*/  @!P0 NANOSLEEP.SYNCS 0x989680 ;  /* 0x009896800000895d */ /* 0x008fea0003900000 */
[----:B------:R-:W3:Y:S02]  /*9a80*/  @!P0 SYNCS.PHASECHK.TRANS64 P0, [R0+URZ+0x80], R2 ;  /* 0x00008002000085a7 */ /* 0x000ee400080010ff */
[----:B---3--:R-:W-:Y:S05]  /*9a90*/  @!P0 BRA `(.L_x_169) ;  /* 0xfffffffc00f08947 */ /* 0x008fea000383ffff */
[----:B------:R-:W-:Y:S05]  /*9aa0*/  BRA `(.L_x_170) ;  /* 0xffffffac00e07947 */ /* 0x000fea000383ffff */
.L_x_84:
[----:B--2---:R2:W4:Y:S02]  /*9ab0*/  SYNCS.PHASECHK.TRANS64.TRYWAIT P0, [R0+URZ+0xa0], R2 ;  /* 0x0000a002000075a7 */ /* 0x00452400080011ff */
[----:B----4-:R-:W-:Y:S05]  /*9ac0*/  @!P0 NANOSLEEP.SYNCS 0x989680 ;  /* 0x009896800000895d */ /* 0x010fea0003900000 */
[----:B------:R-:W4:Y:S02]  /*9ad0*/  @!P0 SYNCS.PHASECHK.TRANS64 P0, [R0+URZ+0xa0], R2 ;  /* 0x0000a002000085a7 */ /* 0x000f2400080010ff */
[----:B----4-:R-:W-:Y:S05]  /*9ae0*/  @!P0 BRA `(.L_x_84) ;  /* 0xfffffffc00f08947 */ /* 0x010fea000383ffff */
[----:B------:R-:W-:Y:S05]  /*9af0*/  BRA `(.L_x_171) ;  /* 0xffffffb000ac7947 */ /* 0x000fea000383ffff */
.L_x_95:
[----:B-1----:R1:W3:Y:S02]  /*9b00*/  SYNCS.PHASECHK.TRANS64.TRYWAIT P1, [R2+URZ+0x50], R0 ;  /* 0x00005000020075a7 */ /* 0x0022e400080211ff */
[----:B---3--:R-:W-:Y:S05]  /*9b10*/  @!P1 NANOSLEEP.SYNCS 0x989680 ;  /* 0x009896800000995d */ /* 0x008fea0003900000 */
[----:B------:R-:W3:Y:S02]  /*9b20*/  @!P1 SYNCS.PHASECHK.TRANS64 P1, [R2+URZ+0x50], R0 ;  /* 0x00005000020095a7 */ /* 0x000ee400080210ff */
[----:B---3--:R-:W-:Y:S05]  /*9b30*/  @!P1 BRA `(.L_x_95) ;  /* 0xfffffffc00f09947 */ /* 0x008fea000383ffff */
[----:B------:R-:W-:Y:S05]  /*9b40*/  BRA `(.L_x_94) ;  /* 0xffffffbc00c47947 */ /* 0x000fea000383ffff */
.L_x_97:
[----:B-1----:R1:W2:Y:S02]  /*9b50*/  SYNCS.PHASECHK.TRANS64.TRYWAIT P0, [R113+URZ+0xc0], R3 ;  /* 0x0000c003710075a7 */ /* 0x0022a400080011ff */
[----:B--2---:R-:W-:Y:S05]  /*9b60*/  @!P0 NANOSLEEP.SYNCS 0x989680 ;  /* 0x009896800000895d */ /* 0x004fea0003900000 */
[----:B------:R-:W2:Y:S02]  /*9b70*/  @!P0 SYNCS.PHASECHK.TRANS64 P0, [R113+URZ+0xc0], R3 ;  /* 0x0000c003710085a7 */ /* 0x000ea400080010ff */
[----:B--2---:R-:W-:Y:S05]  /*9b80*/  @!P0 BRA `(.L_x_97) ;  /* 0xfffffffc00f08947 */ /* 0x004fea000383ffff */
[----:B------:R-:W-:Y:S05]  /*9b90*/  BRA `(.L_x_96) ;  /* 0xffffffc000187947 */ /* 0x000fea000383ffff */
.L_x_105:
[----:B--2---:R2:W3:Y:S02]  /*9ba0*/  SYNCS.PHASECHK.TRANS64.TRYWAIT P0, [R0+URZ+0x50], R3 ;  /* 0x00005003000075a7 */ /* 0x0044e400080011ff */
[----:B---3--:R-:W-:Y:S05]  /*9bb0*/  @!P0 NANOSLEEP.SYNCS 0x989680 ;  /* 0x009896800000895d */ /* 0x008fea0003900000 */
[----:B------:R-:W3:Y:S02]  /*9bc0*/  @!P0 SYNCS.PHASECHK.TRANS64 P0, [R0+URZ+0x50], R3 ;  /* 0x00005003000085a7 */ /* 0x000ee400080010ff */
[----:B---3--:R-:W-:Y:S05]  /*9bd0*/  @!P0 BRA `(.L_x_105) ;  /* 0xfffffffc00f08947 */ /* 0x008fea000383ffff */
[----:B------:R-:W-:Y:S05]  /*9be0*/  BRA `(.L_x_104) ;  /* 0xffffffcc00087947 */ /* 0x000fea000383ffff */
.L_x_113:
[----:B--2---:R2:W3:Y:S02]  /*9bf0*/  SYNCS.PHASECHK.TRANS64.TRYWAIT P0, [R0+URZ+0x50], R4 ;  /* 0x00005004000075a7 */ /* 0x0044e400080011ff */
[----:B---3--:R-:W-:Y:S05]  /*9c00*/  @!P0 NANOSLEEP.SYNCS 0x989680 ;  /* 0x009896800000895d */ /* 0x008fea0003900000 */
[----:B------:R-:W3:Y:S02]  /*9c10*/  @!P0 SYNCS.PHASECHK.TRANS64 P0, [R0+URZ+0x50], R4 ;  /* 0x00005004000085a7 */ /* 0x000ee400080010ff */
[----:B---3--:R-:W-:Y:S05]  /*9c20*/  @!P0 BRA `(.L_x_113) ;  /* 0xfffffffc00f08947 */ /* 0x008fea000383ffff */
[----:B------:R-:W-:Y:S05]  /*9c30*/  BRA `(.L_x_112) ;  /* 0xffffffd8004c7947 */ /* 0x000fea000383ffff */
.L_x_121:
[----:B--2---:R2:W3:Y:S02]  /*9c40*/  SYNCS.PHASECHK.TRANS64.TRYWAIT P0, [R0+URZ+0x50], R4 ;  /* 0x00005004000075a7 */ /* 0x0044e400080011ff */
[----:B---3--:R-:W-:Y:S05]  /*9c50*/  @!P0 NANOSLEEP.SYNCS 0x989680 ;  /* 0x009896800000895d */ /* 0x008fea0003900000 */
[----:B------:R-:W3:Y:S02]  /*9c60*/  @!P0 SYNCS.PHASECHK.TRANS64 P0, [R0+URZ+0x50], R4 ;  /* 0x00005004000085a7 */ /* 0x000ee400080010ff */
[----:B---3--:R-:W-:Y:S05]  /*9c70*/  @!P0 BRA `(.L_x_121) ;  /* 0xfffffffc00f08947 */ /* 0x008fea000383ffff */
[----:B------:R-:W-:Y:S05]  /*9c80*/  BRA `(.L_x_120) ;  /* 0xffffffe4009c7947 */ /* 0x000fea000383ffff */
        .weak           $__internal_0_$__cuda_sm10x_tcgen05_guardrail_trap_col_being_dealloced_not_returned_by_alloc
        .type           $__internal_0_$__cuda_sm10x_tcgen05_guardrail_trap_col_being_dealloced_not_returned_by_alloc,@function
        .size           $__internal_0_$__cuda_sm10x_tcgen05_guardrail_trap_col_being_dealloced_not_returned_by_alloc,($__internal_1_$__cuda_sm10x_tcgen05_guardrail_trap_phase_invalid_during_alloc - $__internal_0_$__cuda_sm10x_tcgen05_guardrail_trap_col_being_dealloced_not_returned_by_alloc)
$__internal_0_$__cuda_sm10x_tcgen05_guardrail_trap_col_being_dealloced_not_returned_by_alloc:
[----:B------:R-:W-:Y:S05]  /*9c90*/  BPT.TRAP 0x1 ;  /* 0x000000040000795c */ /* 0x000fea0000300000 */
[----:B------:R-:W-:-:S04]  /*9ca0*/  HFMA2 R3, -RZ, RZ, 0, 0 ;  /* 0x00000000ff037431 */ /* 0x000fc800000001ff */
[----:B------:R-:W-:Y:S05]  /*9cb0*/  RET.REL.NODEC R2 `(_ZN7cutlass13device_kernelINS_4gemm6kernel13GemmUniversalIN4cute5tupleIJiiiiEEENS1_10collective13CollectiveMmaINS1_35MainloopSm100TmaUmmaWarpSpecializedILi5ELi2ELi4ENS5_IJNS4_1CILi1EEESB_SB_EEEEENS5_IJNSA_ILi64EEENSA_ILi256EEENSA_ILi128EEEEEENS_12float_e4m3_tENS5_IJSB_llEEENS_12float_e5m2_tENS5_IJlSB_lEEENS4_8TiledMMAINS4_8MMA_AtomIJNS4_10MMA_TraitsINS4_19SM100_MMA_F8F6F4_SSEJSI_SK_fSE_SF_NS4_17integral_constantINS4_4UMMA5MajorELSS_1EEENSQ_ISS_LSS_0EEENSQ_INSR_7ScaleInELSV_0EEESW_EEEEEENS4_6LayoutISC_NS5_IJNSA_ILi0EEES10_S10_EEEEENS5_IJNS4_10UnderscoreES13_S13_EEEEENS4_13SM90_TMA_LOADENS4_14ComposedLayoutINS4_7SwizzleILi2ELi4ELi3EEENS4_18smem_ptr_flag_bitsILi8EEENSZ_INS5_IJSE_NSA_ILi8EEEEEENS5_IJSB_SE_EEEEEEEvNS4_8identityES16_NS17_INS18_ILi3ELi4ELi3EEES1B_NSZ_INS5_IJS1C_SG_EEENS5_IJSG_SB_EEEEEEEvS1H_EENS_8epilogue10collective18CollectiveEpilogueINS1O_23Sm100TmaWarpSpecializedILi4ELi2ELi32ELb0ELb0EEEJSH_NS5_IJNSZ_ISE_SB_EES1T_EEESI_SL_SI_SL_NS1O_6fusion15FusionCallbacksIS1S_NS1V_17LinearCombinationISI_fSI_fLNS_15FloatRoundStyleE2EEESH_S1U_JEEENS4_5SM1004TMEM4LOAD26SM100_TMEM_LOAD_16dp32b32xES16_NS17_IS19_S1B_NSZ_INS5_IJS1C_SE_EEENS5_IJSE_SB_EEEEEEENS4_39AutoVectorizingCopyWithAssumedAlignmentILi128EEENS4_14SM90_TMA_STOREES28_S2A_S2A_EEEvvEEEEvNT_6ParamsE) ;  /* 0xffffff6002d07950 */ /* 0x000fea0003c3ffff */
        .weak           $__internal_1_$__cuda_sm10x_tcgen05_guardrail_trap_phase_invalid_during_alloc
        .type           $__internal_1_$__cuda_sm10x_tcgen05_guardrail_trap_phase_invalid_during_alloc,@function
        .size           $__internal_1_$__cuda_sm10x_tcgen05_guardrail_trap_phase_invalid_during_alloc,($__internal_2_$__cuda_sm10x_tcgen05_guardrail_trap_unallocated_columns_being_dealloced - $__internal_1_$__cuda_sm10x_tcgen05_guardrail_trap_phase_invalid_during_alloc)
$__internal_1_$__cuda_sm10x_tcgen05_guardrail_trap_phase_invalid_during_alloc:
[----:B------:R-:W-:Y:S05]  /*9cc0*/  BPT.TRAP 0x1 ;  /* 0x000000040000795c */ /* 0x000fea0000300000 */
[----:B------:R-:W-:-:S04]  /*9cd0*/  MOV R3, 0x0 ;  /* 0x0000000000037802 */ /* 0x000fc80000000f00 */
[----:B------:R-:W-:Y:S05]  /*9ce0*/  RET.REL.NODEC R2 `(_ZN7cutlass13device_kernelINS_4gemm6kernel13GemmUniversalIN4cute5tupleIJiiiiEEENS1_10collective13CollectiveMmaINS1_35MainloopSm100TmaUmmaWarpSpecializedILi5ELi2ELi4ENS5_IJNS4_1CILi1EEESB_SB_EEEEENS5_IJNSA_ILi64EEENSA_ILi256EEENSA_ILi128EEEEEENS_12float_e4m3_tENS5_IJSB_llEEENS_12float_e5m2_tENS5_IJlSB_lEEENS4_8TiledMMAINS4_8MMA_AtomIJNS4_10MMA_TraitsINS4_19SM100_MMA_F8F6F4_SSEJSI_SK_fSE_SF_NS4_17integral_constantINS4_4UMMA5MajorELSS_1EEENSQ_ISS_LSS_0EEENSQ_INSR_7ScaleInELSV_0EEESW_EEEEEENS4_6LayoutISC_NS5_IJNSA_ILi0EEES10_S10_EEEEENS5_IJNS4_10UnderscoreES13_S13_EEEEENS4_13SM90_TMA_LOADENS4_14ComposedLayoutINS4_7SwizzleILi2ELi4ELi3EEENS4_18smem_ptr_flag_bitsILi8EEENSZ_INS5_IJSE_NSA_ILi8EEEEEENS5_IJSB_SE_EEEEEEEvNS4_8identityES16_NS17_INS18_ILi3ELi4ELi3EEES1B_NSZ_INS5_IJS1C_SG_EEENS5_IJSG_SB_EEEEEEEvS1H_EENS_8epilogue10collective18CollectiveEpilogueINS1O_23Sm100TmaWarpSpecializedILi4ELi2ELi32ELb0ELb0EEEJSH_NS5_IJNSZ_ISE_SB_EES1T_EEESI_SL_SI_SL_NS1O_6fusion15FusionCallbacksIS1S_NS1V_17LinearCombinationISI_fSI_fLNS_15FloatRoundStyleE2EEESH_S1U_JEEENS4_5SM1004TMEM4LOAD26SM100_TMEM_LOAD_16dp32b32xES16_NS17_IS19_S1B_NSZ_INS5_IJS1C_SE_EEENS5_IJSE_SB_EEEEEEENS4_39AutoVectorizingCopyWithAssumedAlignmentILi128EEENS4_14SM90_TMA_STOREES28_S2A_S2A_EEEvvEEEEvNT_6ParamsE) ;  /* 0xffffff6002c47950 */ /* 0x000fea0003c3ffff */
        .weak           $__internal_2_$__cuda_sm10x_tcgen05_guardrail_trap_unallocated_columns_being_dealloced
        .type           $__internal_2_$__cuda_sm10x_tcgen05_guardrail_trap_unallocated_columns_being_dealloced,@function
        .size           $__internal_2_$__cuda_sm10x_tcgen05_guardrail_trap_unallocated_columns_being_dealloced,(.L_x_173 - $__internal_2_$__cuda_sm10x_tcgen05_guardrail_trap_unallocated_columns_being_dealloced)
$__internal_2_$__cuda_sm10x_tcgen05_guardrail_trap_unallocated_columns_being_dealloced:
[----:B------:R-:W-:Y:S05]  /*9cf0*/  BPT.TRAP 0x1 ;  /* 0x000000040000795c */ /* 0x000fea0000300000 */
[----:B------:R-:W-:-:S04]  /*9d00*/  HFMA2 R3, -RZ, RZ, 0, 0 ;  /* 0x00000000ff037431 */ /* 0x000fc800000001ff */
[----:B------:R-:W-:Y:S05]  /*9d10*/  RET.REL.NODEC R2 `(_ZN7cutlass13device_kernelINS_4gemm6kernel13GemmUniversalIN4cute5tupleIJiiiiEEENS1_10collective13CollectiveMmaINS1_35MainloopSm100TmaUmmaWarpSpecializedILi5ELi2ELi4ENS5_IJNS4_1CILi1EEESB_SB_EEEEENS5_IJNSA_ILi64EEENSA_ILi256EEENSA_ILi128EEEEEENS_12float_e4m3_tENS5_IJSB_llEEENS_12float_e5m2_tENS5_IJlSB_lEEENS4_8TiledMMAINS4_8MMA_AtomIJNS4_10MMA_TraitsINS4_19SM100_MMA_F8F6F4_SSEJSI_SK_fSE_SF_NS4_17integral_constantINS4_4UMMA5MajorELSS_1EEENSQ_ISS_LSS_0EEENSQ_INSR_7ScaleInELSV_0EEESW_EEEEEENS4_6LayoutISC_NS5_IJNSA_ILi0EEES10_S10_EEEEENS5_IJNS4_10UnderscoreES13_S13_EEEEENS4_13SM90_TMA_LOADENS4_14ComposedLayoutINS4_7SwizzleILi2ELi4ELi3EEENS4_18smem_ptr_flag_bitsILi8EEENSZ_INS5_IJSE_NSA_ILi8EEEEEENS5_IJSB_SE_EEEEEEEvNS4_8identityES16_NS17_INS18_ILi3ELi4ELi3EEES1B_NSZ_INS5_IJS1C_SG_EEENS5_IJSG_SB_EEEEEEEvS1H_EENS_8epilogue10collective18CollectiveEpilogueINS1O_23Sm100TmaWarpSpecializedILi4ELi2ELi32ELb0ELb0EEEJSH_NS5_IJNSZ_ISE_SB_EES1T_EEESI_SL_SI_SL_NS1O_6fusion15FusionCallbacksIS1S_NS1V_17LinearCombinationISI_fSI_fLNS_15FloatRoundStyleE2EEESH_S1U_JEEENS4_5SM1004TMEM4LOAD26SM100_TMEM_LOAD_16dp32b32xES16_NS17_IS19_S1B_NSZ_INS5_IJS1C_SE_EEENS5_IJSE_SB_EEEEEEENS4_39AutoVectorizingCopyWithAssumedAlignmentILi128EEENS4_14SM90_TMA_STOREES28_S2A_S2A_EEEvvEEEEvNT_6ParamsE) ;  /* 0xffffff6002b87950 */ /* 0x000fea0003c3ffff */
.L_x_172:
[----:B------:R-:W-:-:S00]  /*9d20*/  BRA `(.L_x_172) ;  /* 0xfffffffc00fc7947 */ /* 0x000fc0000383ffff */
[----:B------:R-:W-:-:S00]  /*9d30*/  NOP ;  /* 0x0000000000007918 */ /* 0x000fc00000000000 */
        /* <DEDUP_REMOVED lines=12> */
.L_x_173:


//--------------------- .nv.global.init           --------------------------
	.section	.nv.global.init,"aw",@progbits
.nv.global.init:
	.type		$str$27,@object
	.size		$str$27,($str$28 - $str$27)
$str$27:
        /*0000*/ 	.byte	0x28, 0x61, 0x64, 0x64, 0x72, 0x65, 0x73, 0x73, 0x20, 0x26, 0x20, 0x6d, 0x61, 0x73, 0x6b, 0x29
        /*0010*/ 	.byte	0x20, 0x3d, 0x3d, 0x20, 0x30, 0x00
	.type		$str$28,@object
	.size		$str$28,($str$26 - $str$28)
$str$28:
        /*0016*/ 	.byte	0x2f, 0x74, 0x6d, 0x70, 0x2f, 0x63, 0x75, 0x74, 0x6c, 0x61, 0x73, 0x73, 0x5f, 0x73, 0x77, 0x65
        /*0026*/ 	.byte	0x65, 0x70, 0x5f, 0x73, 0x72, 0x63, 0x2f, 0x69, 0x6e, 0x63, 0x6c, 0x75, 0x64, 0x65, 0x2f, 0x63
        /*0036*/ 	.byte	0x75, 0x74, 0x65, 0x2f, 0x70, 0x6f, 0x69, 0x6e, 0x74, 0x65, 0x72, 0x5f, 0x66, 0x6c, 0x61, 0x67
        /*0046*/ 	.byte	0x67, 0x65, 0x64, 0x2e, 0x68, 0x70, 0x70, 0x00
	.type		$str$26,@object
	.size		$str$26,($str$25 - $str$26)
$str$26:
        /*004e*/ 	.byte	0x2f, 0x74, 0x6d, 0x70, 0x2f, 0x63, 0x75, 0x74, 0x6c, 0x61, 0x73, 0x73, 0x5f, 0x73, 0x77, 0x65
        /*005e*/ 	.byte	0x65, 0x70, 0x5f, 0x73, 0x72, 0x63, 0x2f, 0x69, 0x6e, 0x63, 0x6c, 0x75, 0x64, 0x65, 0x2f, 0x63
        /*006e*/ 	.byte	0x75, 0x74, 0x65, 0x2f, 0x61, 0x74, 0x6f, 0x6d, 0x2f, 0x63, 0x6f, 0x70, 0x79, 0x5f, 0x74, 0x72
        /*007e*/ 	.byte	0x61, 0x69, 0x74, 0x73, 0x5f, 0x73, 0x6d, 0x31, 0x30, 0x30, 0x2e, 0x68, 0x70, 0x70, 0x00
	.type		$str$25,@object
	.size		$str$25,(__unnamed_1 - $str$25)
$str$25:
        /*008d*/ 	.byte	0x28, 0x28, 0x75, 0x69, 0x6e, 0x74, 0x33, 0x32, 0x5f, 0x74, 0x28, 0x74, 0x68, 0x72, 0x65, 0x61
        /*009d*/ 	.byte	0x64, 0x49, 0x64, 0x78, 0x2e, 0x78, 0x29, 0x20, 0x2f, 0x20, 0x33, 0x32, 0x29, 0x20, 0x25, 0x20
        /*00ad*/ 	.byte	0x34, 0x29, 0x20, 0x3d, 0x3d, 0x20, 0x28, 0x28, 0x28, 0x74, 0x6d, 0x65, 0x6d, 0x5f, 0x61, 0x64
        /*00bd*/ 	.byte	0x64, 0x72, 0x20, 0x3e, 0x3e, 0x20, 0x31, 0x36, 0x29, 0x20, 0x2f, 0x20, 0x33, 0x32, 0x29, 0x20
        /*00cd*/ 	.byte	0x25, 0x20, 0x34, 0x29, 0x00
	.type		__unnamed_1,@object
	.size		__unnamed_1,(__unnamed_2 - __unnamed_1)
__unnamed_1:
        /*00d2*/ 	.byte	0x61, 0x75, 0x74, 0x6f, 0x20, 0x63, 0x75, 0x74, 0x65, 0x3a, 0x3a, 0x61, 0x73, 0x5f, 0x70, 0x6f
        /* <DEDUP_REMOVED lines=24> */
        /*0262*/ 	.byte	0x3c, 0x34, 0x30, 0x39, 0x36, 0x3e, 0x3e, 0x3e, 0x3e, 0x5d, 0x00
	.type		__unnamed_2,@object
	.size		__unnamed_2,(__unnamed_3 - __unnamed_2)
__unnamed_2:
        /* <DEDUP_REMOVED lines=26> */
	.type		__unnamed_3,@object
	.size		__unnamed_3,(.L_3 - __unnamed_3)
__unnamed_3:
        /* <DEDUP_REMOVED lines=40> */
        /*0688*/ 	.byte	0x74, 0x65, 0x3a, 0x3a, 0x43, 0x3c, 0x30, 0x3e, 0x3e, 0x3e, 0x3e, 0x5d, 0x00
.L_3:


//--------------------- .nv.shared._ZN7cutlass13device_kernelINS_4gemm6kernel13GemmUniversalIN4cute5tupleIJiiiiEEENS1_10collective13CollectiveMmaINS1_35MainloopSm100TmaUmmaWarpSpecializedILi5ELi2ELi4ENS5_IJNS4_1CILi1EEESB_SB_EEEEENS5_IJNSA_ILi64EEENSA_ILi256EEENSA_ILi128EEEEEENS_12float_e4m3_tENS5_IJSB_llEEENS_12float_e5m2_tENS5_IJlSB_lEEENS4_8TiledMMAINS4_8MMA_AtomIJNS4_10MMA_TraitsINS4_19SM100_MMA_F8F6F4_SSEJSI_SK_fSE_SF_NS4_17integral_constantINS4_4UMMA5MajorELSS_1EEENSQ_ISS_LSS_0EEENSQ_INSR_7ScaleInELSV_0EEESW_EEEEEENS4_6LayoutISC_NS5_IJNSA_ILi0EEES10_S10_EEEEENS5_IJNS4_10UnderscoreES13_S13_EEEEENS4_13SM90_TMA_LOADENS4_14ComposedLayoutINS4_7SwizzleILi2ELi4ELi3EEENS4_18smem_ptr_flag_bitsILi8EEENSZ_INS5_IJSE_NSA_ILi8EEEEEENS5_IJSB_SE_EEEEEEEvNS4_8identityES16_NS17_INS18_ILi3ELi4ELi3EEES1B_NSZ_INS5_IJS1C_SG_EEENS5_IJSG_SB_EEEEEEEvS1H_EENS_8epilogue10collective18CollectiveEpilogueINS1O_23Sm100TmaWarpSpecializedILi4ELi2ELi32ELb0ELb0EEEJSH_NS5_IJNSZ_ISE_SB_EES1T_EEESI_SL_SI_SL_NS1O_6fusion15FusionCallbacksIS1S_NS1V_17LinearCombinationISI_fSI_fLNS_15FloatRoundStyleE2EEESH_S1U_JEEENS4_5SM1004TMEM4LOAD26SM100_TMEM_LOAD_16dp32b32xES16_NS17_IS19_S1B_NSZ_INS5_IJS1C_SE_EEENS5_IJSE_SB_EEEEEEENS4_39AutoVectorizingCopyWithAssumedAlignmentILi128EEENS4_14SM90_TMA_STOREES28_S2A_S2A_EEEvvEEEEvNT_6ParamsE --------------------------
	.section	.nv.shared._ZN7cutlass13device_kernelINS_4gemm6kernel13GemmUniversalIN4cute5tupleIJiiiiEEENS1_10collective13CollectiveMmaINS1_35MainloopSm100TmaUmmaWarpSpecializedILi5ELi2ELi4ENS5_IJNS4_1CILi1EEESB_SB_EEEEENS5_IJNSA_ILi64EEENSA_ILi256EEENSA_ILi128EEEEEENS_12float_e4m3_tENS5_IJSB_llEEENS_12float_e5m2_tENS5_IJlSB_lEEENS4_8TiledMMAINS4_8MMA_AtomIJNS4_10MMA_TraitsINS4_19SM100_MMA_F8F6F4_SSEJSI_SK_fSE_SF_NS4_17integral_constantINS4_4UMMA5MajorELSS_1EEENSQ_ISS_LSS_0EEENSQ_INSR_7ScaleInELSV_0EEESW_EEEEEENS4_6LayoutISC_NS5_IJNSA_ILi0EEES10_S10_EEEEENS5_IJNS4_10UnderscoreES13_S13_EEEEENS4_13SM90_TMA_LOADENS4_14ComposedLayoutINS4_7SwizzleILi2ELi4ELi3EEENS4_18smem_ptr_flag_bitsILi8EEENSZ_INS5_IJSE_NSA_ILi8EEEEEENS5_IJSB_SE_EEEEEEEvNS4_8identityES16_NS17_INS18_ILi3ELi4ELi3EEES1B_NSZ_INS5_IJS1C_SG_EEENS5_IJSG_SB_EEEEEEEvS1H_EENS_8epilogue10collective18CollectiveEpilogueINS1O_23Sm100TmaWarpSpecializedILi4ELi2ELi32ELb0ELb0EEEJSH_NS5_IJNSZ_ISE_SB_EES1T_EEESI_SL_SI_SL_NS1O_6fusion15FusionCallbacksIS1S_NS1V_17LinearCombinationISI_fSI_fLNS_15FloatRoundStyleE2EEESH_S1U_JEEENS4_5SM1004TMEM4LOAD26SM100_TMEM_LOAD_16dp32b32xES16_NS17_IS19_S1B_NSZ_INS5_IJS1C_SE_EEENS5_IJSE_SB_EEEEEEENS4_39AutoVectorizingCopyWithAssumedAlignmentILi128EEENS4_14SM90_TMA_STOREES28_S2A_S2A_EEEvvEEEEvNT_6ParamsE,"aw",@nobits
	.sectionflags	@""
	.align	16
	.zero		1024


//--------------------- .nv.shared.reserved.0     --------------------------
	.section	.nv.shared.reserved.0,"aw",@nobits
	.weak		__nv_reservedSMEM_offset_0_alias
	.size		__nv_reservedSMEM_offset_0_alias, 0, 64
	.other		__nv_reservedSMEM_offset_0_alias,@"STO_CUDA_RESERVED_SHARED STV_DEFAULT"
__nv_reservedSMEM_offset_0_alias:
	.zero		0
.nv.shared.reserved.0:
	.zero		64
	.weak		__nv_reservedSMEM_tcgen05_partition
	.type		__nv_reservedSMEM_tcgen05_partition,@object
	.size		__nv_reservedSMEM_tcgen05_partition,(.L_0 - __nv_reservedSMEM_tcgen05_partition)
__nv_reservedSMEM_tcgen05_partition:
	.zero		32
.L_0:


//--------------------- .nv.global                --------------------------
	.section	.nv.global,"aw",@nobits
.nv.global:
	.type		_ZN40_INTERNAL_ed19be0e_4_k_cu_91838209_368994cute1_E,@object
	.size		_ZN40_INTERNAL_ed19be0e_4_k_cu_91838209_368994cute1_E,(_ZN40_INTERNAL_ed19be0e_4_k_cu_91838209_368994cuda3std3__45__cpo6cbeginE - _ZN40_INTERNAL_ed19be0e_4_k_cu_91838209_368994cute1_E)
_ZN40_INTERNAL_ed19be0e_4_k_cu_91838209_368994cute1_E:
	.zero		1
	.type		_ZN40_INTERNAL_ed19be0e_4_k_cu_91838209_368994cuda3std3__45__cpo6cbeginE,@object
	.size		_ZN40_INTERNAL_ed19be0e_4_k_cu_91838209_368994cuda3std3__45__cpo6cbeginE,(_ZN40_INTERNAL_ed19be0e_4_k_cu_91838209_368994cuda3std3__48in_placeE - _ZN40_INTERNAL_ed19be0e_4_k_cu_91838209_368994cuda3std3__45__cpo6cbeginE)
_ZN40_INTERNAL_ed19be0e_4_k_cu_91838209_368994cuda3std3__45__cpo6cbeginE:
	.zero		1
	.type		_ZN40_INTERNAL_ed19be0e_4_k_cu_91838209_368994cuda3std3__48in_placeE,@object
	.size		_ZN40_INTERNAL_ed19be0e_4_k_cu_91838209_368994cuda3std3__48in_placeE,(_ZN40_INTERNAL_ed19be0e_4_k_cu_91838209_368994cuda3std6ranges3__45__cpo9iter_moveE - _ZN40_INTERNAL_ed19be0e_4_k_cu_91838209_368994cuda3std3__48in_placeE)
_ZN40_INTERNAL_ed19be0e_4_k_cu_91838209_368994cuda3std3__48in_placeE:
	.zero		1
	.type		_ZN40_INTERNAL_ed19be0e_4_k_cu_91838209_368994cuda3std6ranges3__45__cpo9iter_moveE,@object
	.size		_ZN40_INTERNAL_ed19be0e_4_k_cu_91838209_368994cuda3std6ranges3__45__cpo9iter_moveE,(_ZN40_INTERNAL_ed19be0e_4_k_cu_91838209_368994cuda3std3__45__cpo5beginE - _ZN40_INTERNAL_ed19be0e_4_k_cu_91838209_368994cuda3std6ranges3__45__cpo9iter_moveE)
_ZN40_INTERNAL_ed19be0e_4_k_cu_91838209_368994cuda3std6ranges3__45__cpo9iter_moveE:
	.zero		1
	.type		_ZN40_INTERNAL_ed19be0e_4_k_cu_91838209_368994cuda3std3__45__cpo5beginE,@object
	.size		_ZN40_INTERNAL_ed19be0e_4_k_cu_91838209_368994cuda3std3__45__cpo5beginE,(_ZN40_INTERNAL_ed19be0e_4_k_cu_91838209_368994cuda3std3__442_GLOBAL__N__ed19be0e_4_k_cu_91838209_368996ignoreE - _ZN40_INTERNAL_ed19be0e_4_k_cu_91838209_368994cuda3std3__45__cpo5beginE)
_ZN40_INTERNAL_ed19be0e_4_k_cu_91838209_368994cuda3std3__45__cpo5beginE:
	.zero		1
	.type		_ZN40_INTERNAL_ed19be0e_4_k_cu_91838209_368994cuda3std3__442_GLOBAL__N__ed19be0e_4_k_cu_91838209_368996ignoreE,@object
	.size		_ZN40_INTERNAL_ed19be0e_4_k_cu_91838209_368994cuda3std3__442_GLOBAL__N__ed19be0e_4_k_cu_91838209_368996ignoreE,(_ZN40_INTERNAL_ed19be0e_4_k_cu_91838209_368994cute7productE - _ZN40_INTERNAL_ed19be0e_4_k_cu_91838209_368994cuda3std3__442_GLOBAL__N__ed19be0e_4_k_cu_91838209_368996ignoreE)
_ZN40_INTERNAL_ed19be0e_4_k_cu_91838209_368994cuda3std3__442_GLOBAL__N__ed19be0e_4_k_cu_91838209_368996ignoreE:
	.zero		1
	.type		_ZN40_INTERNAL_ed19be0e_4_k_cu_91838209_368994cute7productE,@object
	.size		_ZN40_INTERNAL_ed19be0e_4_k_cu_91838209_368994cute7productE,(_ZN40_INTERNAL_ed19be0e_4_k_cu_91838209_368994cuda3std3__45__cpo3endE - _ZN40_INTERNAL_ed19be0e_4_k_cu_91838209_368994cute7productE)
_ZN40_INTERNAL_ed19be0e_4_k_cu_91838209_368994cute7productE:
	.zero		1
	.type		_ZN40_INTERNAL_ed19be0e_4_k_cu_91838209_368994cuda3std3__45__cpo3endE,@object
	.size		_ZN40_INTERNAL_ed19be0e_4_k_cu_91838209_368994cuda3std3__45__cpo3endE,(_ZN40_INTERNAL_ed19be0e_4_k_cu_91838209_368994cuda3std3__419piecewise_constructE - _ZN40_INTERNAL_ed19be0e_4_k_cu_91838209_368994cuda3std3__45__cpo3endE)
_ZN40_INTERNAL_ed19be0e_4_k_cu_91838209_368994cuda3std3__45__cpo3endE:
	.zero		1
	.type		_ZN40_INTERNAL_ed19be0e_4_k_cu_91838209_368994cuda3std3__419piecewise_constructE,@object
	.size		_ZN40_INTERNAL_ed19be0e_4_k_cu_91838209_368994cuda3std3__419piecewise_constructE,(_ZN40_INTERNAL_ed19be0e_4_k_cu_91838209_368994cuda3std3__45__cpo4cendE - _ZN40_INTERNAL_ed19be0e_4_k_cu_91838209_368994cuda3std3__419piecewise_constructE)
_ZN40_INTERNAL_ed19be0e_4_k_cu_91838209_368994cuda3std3__419piecewise_constructE:
	.zero		1
	.type		_ZN40_INTERNAL_ed19be0e_4_k_cu_91838209_368994cuda3std3__45__cpo4cendE,@object
	.size		_ZN40_INTERNAL_ed19be0e_4_k_cu_91838209_368994cuda3std3__45__cpo4cendE,(_ZN40_INTERNAL_ed19be0e_4_k_cu_91838209_368994cuda3std6ranges3__45__cpo4swapE - _ZN40_INTERNAL_ed19be0e_4_k_cu_91838209_368994cuda3std3__45__cpo4cendE)
_ZN40_INTERNAL_ed19be0e_4_k_cu_91838209_368994cuda3std3__45__cpo4cendE:
	.zero		1
	.type		_ZN40_INTERNAL_ed19be0e_4_k_cu_91838209_368994cuda3std6ranges3__45__cpo4swapE,@object
	.size		_ZN40_INTERNAL_ed19be0e_4_k_cu_91838209_368994cuda3std6ranges3__45__cpo4swapE,(.L_11 - _ZN40_INTERNAL_ed19be0e_4_k_cu_91838209_368994cuda3std6ranges3__45__cpo4swapE)
_ZN40_INTERNAL_ed19be0e_4_k_cu_91838209_368994cuda3std6ranges3__45__cpo4swapE:
	.zero		1
.L_11:


//--------------------- .nv.constant0._ZN7cutlass13device_kernelINS_4gemm6kernel13GemmUniversalIN4cute5tupleIJiiiiEEENS1_10collective13CollectiveMmaINS1_35MainloopSm100TmaUmmaWarpSpecializedILi5ELi2ELi4ENS5_IJNS4_1CILi1EEESB_SB_EEEEENS5_IJNSA_ILi64EEENSA_ILi256EEENSA_ILi128EEEEEENS_12float_e4m3_tENS5_IJSB_llEEENS_12float_e5m2_tENS5_IJlSB_lEEENS4_8TiledMMAINS4_8MMA_AtomIJNS4_10MMA_TraitsINS4_19SM100_MMA_F8F6F4_SSEJSI_SK_fSE_SF_NS4_17integral_constantINS4_4UMMA5MajorELSS_1EEENSQ_ISS_LSS_0EEENSQ_INSR_7ScaleInELSV_0EEESW_EEEEEENS4_6LayoutISC_NS5_IJNSA_ILi0EEES10_S10_EEEEENS5_IJNS4_10UnderscoreES13_S13_EEEEENS4_13SM90_TMA_LOADENS4_14ComposedLayoutINS4_7SwizzleILi2ELi4ELi3EEENS4_18smem_ptr_flag_bitsILi8EEENSZ_INS5_IJSE_NSA_ILi8EEEEEENS5_IJSB_SE_EEEEEEEvNS4_8identityES16_NS17_INS18_ILi3ELi4ELi3EEES1B_NSZ_INS5_IJS1C_SG_EEENS5_IJSG_SB_EEEEEEEvS1H_EENS_8epilogue10collective18CollectiveEpilogueINS1O_23Sm100TmaWarpSpecializedILi4ELi2ELi32ELb0ELb0EEEJSH_NS5_IJNSZ_ISE_SB_EES1T_EEESI_SL_SI_SL_NS1O_6fusion15FusionCallbacksIS1S_NS1V_17LinearCombinationISI_fSI_fLNS_15FloatRoundStyleE2EEESH_S1U_JEEENS4_5SM1004TMEM4LOAD26SM100_TMEM_LOAD_16dp32b32xES16_NS17_IS19_S1B_NSZ_INS5_IJS1C_SE_EEENS5_IJSE_SB_EEEEEEENS4_39AutoVectorizingCopyWithAssumedAlignmentILi128EEENS4_14SM90_TMA_STOREES28_S2A_S2A_EEEvvEEEEvNT_6ParamsE --------------------------
	.section	.nv.constant0._ZN7cutlass13device_kernelINS_4gemm6kernel13GemmUniversalIN4cute5tupleIJiiiiEEENS1_10collective13CollectiveMmaINS1_35MainloopSm100TmaUmmaWarpSpecializedILi5ELi2ELi4ENS5_IJNS4_1CILi1EEESB_SB_EEEEENS5_IJNSA_ILi64EEENSA_ILi256EEENSA_ILi128EEEEEENS_12float_e4m3_tENS5_IJSB_llEEENS_12float_e5m2_tENS5_IJlSB_lEEENS4_8TiledMMAINS4_8MMA_AtomIJNS4_10MMA_TraitsINS4_19SM100_MMA_F8F6F4_SSEJSI_SK_fSE_SF_NS4_17integral_constantINS4_4UMMA5MajorELSS_1EEENSQ_ISS_LSS_0EEENSQ_INSR_7ScaleInELSV_0EEESW_EEEEEENS4_6LayoutISC_NS5_IJNSA_ILi0EEES10_S10_EEEEENS5_IJNS4_10UnderscoreES13_S13_EEEEENS4_13SM90_TMA_LOADENS4_14ComposedLayoutINS4_7SwizzleILi2ELi4ELi3EEENS4_18smem_ptr_flag_bitsILi8EEENSZ_INS5_IJSE_NSA_ILi8EEEEEENS5_IJSB_SE_EEEEEEEvNS4_8identityES16_NS17_INS18_ILi3ELi4ELi3EEES1B_NSZ_INS5_IJS1C_SG_EEENS5_IJSG_SB_EEEEEEEvS1H_EENS_8epilogue10collective18CollectiveEpilogueINS1O_23Sm100TmaWarpSpecializedILi4ELi2ELi32ELb0ELb0EEEJSH_NS5_IJNSZ_ISE_SB_EES1T_EEESI_SL_SI_SL_NS1O_6fusion15FusionCallbacksIS1S_NS1V_17LinearCombinationISI_fSI_fLNS_15FloatRoundStyleE2EEESH_S1U_JEEENS4_5SM1004TMEM4LOAD26SM100_TMEM_LOAD_16dp32b32xES16_NS17_IS19_S1B_NSZ_INS5_IJS1C_SE_EEENS5_IJSE_SB_EEEEEEENS4_39AutoVectorizingCopyWithAssumedAlignmentILi128EEENS4_14SM90_TMA_STOREES28_S2A_S2A_EEEvvEEEEvNT_6ParamsE,"a",@progbits
	.sectionflags	@""
	.align	4
.nv.constant0._ZN7cutlass13device_kernelINS_4gemm6kernel13GemmUniversalIN4cute5tupleIJiiiiEEENS1_10collective13CollectiveMmaINS1_35MainloopSm100TmaUmmaWarpSpecializedILi5ELi2ELi4ENS5_IJNS4_1CILi1EEESB_SB_EEEEENS5_IJNSA_ILi64EEENSA_ILi256EEENSA_ILi128EEEEEENS_12float_e4m3_tENS5_IJSB_llEEENS_12float_e5m2_tENS5_IJlSB_lEEENS4_8TiledMMAINS4_8MMA_AtomIJNS4_10MMA_TraitsINS4_19SM100_MMA_F8F6F4_SSEJSI_SK_fSE_SF_NS4_17integral_constantINS4_4UMMA5MajorELSS_1EEENSQ_ISS_LSS_0EEENSQ_INSR_7ScaleInELSV_0EEESW_EEEEEENS4_6LayoutISC_NS5_IJNSA_ILi0EEES10_S10_EEEEENS5_IJNS4_10UnderscoreES13_S13_EEEEENS4_13SM90_TMA_LOADENS4_14ComposedLayoutINS4_7SwizzleILi2ELi4ELi3EEENS4_18smem_ptr_flag_bitsILi8EEENSZ_INS5_IJSE_NSA_ILi8EEEEEENS5_IJSB_SE_EEEEEEEvNS4_8identityES16_NS17_INS18_ILi3ELi4ELi3EEES1B_NSZ_INS5_IJS1C_SG_EEENS5_IJSG_SB_EEEEEEEvS1H_EENS_8epilogue10collective18CollectiveEpilogueINS1O_23Sm100TmaWarpSpecializedILi4ELi2ELi32ELb0ELb0EEEJSH_NS5_IJNSZ_ISE_SB_EES1T_EEESI_SL_SI_SL_NS1O_6fusion15FusionCallbacksIS1S_NS1V_17LinearCombinationISI_fSI_fLNS_15FloatRoundStyleE2EEESH_S1U_JEEENS4_5SM1004TMEM4LOAD26SM100_TMEM_LOAD_16dp32b32xES16_NS17_IS19_S1B_NSZ_INS5_IJS1C_SE_EEENS5_IJSE_SB_EEEEEEENS4_39AutoVectorizingCopyWithAssumedAlignmentILi128EEENS4_14SM90_TMA_STOREES28_S2A_S2A_EEEvvEEEEvNT_6ParamsE:
	.zero		2944


//--------------------- SYMBOLS --------------------------

	.type		.nv.reservedSmem.offset0,@object
	.size		.nv.reservedSmem.offset0,0x4
	.type		.nv.reservedSmem.cap,@object
	.size		.nv.reservedSmem.cap,0x4
	.type		__assertfail,@function
